//
// Generated by NVIDIA NVVM Compiler
//
// Compiler Build ID: CL-36424714
// Cuda compilation tools, release 13.0, V13.0.88
// Based on NVVM 20.0.0
//

.version 9.0
.target sm_100
.address_size 64

	// .globl	_Z15silu_f32_kernelPKfPfi

.visible .entry _Z15silu_f32_kernelPKfPfi(
	.param .u64 .ptr .align 1 _Z15silu_f32_kernelPKfPfi_param_0,
	.param .u64 .ptr .align 1 _Z15silu_f32_kernelPKfPfi_param_1,
	.param .u32 _Z15silu_f32_kernelPKfPfi_param_2
)
{
	.reg .pred 	%p<2>;
	.reg .b32 	%r<8>;
	.reg .b32 	%f<15>;
	.reg .b64 	%rd<8>;

	ld.param.u64 	%rd1, [_Z15silu_f32_kernelPKfPfi_param_0];
	ld.param.u64 	%rd2, [_Z15silu_f32_kernelPKfPfi_param_1];
	ld.param.u32 	%r2, [_Z15silu_f32_kernelPKfPfi_param_2];
	mov.u32 	%r3, %ctaid.x;
	mov.u32 	%r4, %ntid.x;
	mov.u32 	%r5, %tid.x;
	mad.lo.s32 	%r1, %r3, %r4, %r5;
	setp.ge.s32 	%p1, %r1, %r2;
	@%p1 bra 	$L__BB0_2;
	cvta.to.global.u64 	%rd3, %rd1;
	cvta.to.global.u64 	%rd4, %rd2;
	mul.wide.s32 	%rd5, %r1, 4;
	add.s64 	%rd6, %rd3, %rd5;
	ld.global.nc.f32 	%f1, [%rd6];
	fma.rn.f32 	%f2, %f1, 0fBBBB989D, 0f3F000000;
	cvt.sat.f32.f32 	%f3, %f2;
	mov.f32 	%f4, 0f4B400001;
	mov.f32 	%f5, 0f437C0000;
	fma.rm.f32 	%f6, %f3, %f5, %f4;
	add.f32 	%f7, %f6, 0fCB40007F;
	neg.f32 	%f8, %f7;
	fma.rn.f32 	%f9, %f1, 0fBFB8AA3B, %f8;
	fma.rn.f32 	%f10, %f1, 0fB2A57060, %f9;
	mov.b32 	%r6, %f6;
	shl.b32 	%r7, %r6, 23;
	mov.b32 	%f11, %r7;
	ex2.approx.ftz.f32 	%f12, %f10;
	fma.rn.f32 	%f13, %f12, %f11, 0f3F800000;
	div.rn.f32 	%f14, %f1, %f13;
	add.s64 	%rd7, %rd4, %rd5;
	st.global.f32 	[%rd7], %f14;
$L__BB0_2:
	ret;

}
	// .globl	_Z20silu_f32_vec4_kernelPK6float4PS_i
.visible .entry _Z20silu_f32_vec4_kernelPK6float4PS_i(
	.param .u64 .ptr .align 1 _Z20silu_f32_vec4_kernelPK6float4PS_i_param_0,
	.param .u64 .ptr .align 1 _Z20silu_f32_vec4_kernelPK6float4PS_i_param_1,
	.param .u32 _Z20silu_f32_vec4_kernelPK6float4PS_i_param_2
)
{
	.reg .pred 	%p<2>;
	.reg .b32 	%r<18>;
	.reg .b32 	%f<51>;
	.reg .b64 	%rd<8>;

	ld.param.u64 	%rd1, [_Z20silu_f32_vec4_kernelPK6float4PS_i_param_0];
	ld.param.u64 	%rd2, [_Z20silu_f32_vec4_kernelPK6float4PS_i_param_1];
	ld.param.u32 	%r2, [_Z20silu_f32_vec4_kernelPK6float4PS_i_param_2];
	mov.u32 	%r3, %ctaid.x;
	mov.u32 	%r4, %ntid.x;
	mov.u32 	%r5, %tid.x;
	mad.lo.s32 	%r1, %r3, %r4, %r5;
	shr.s32 	%r6, %r2, 31;
	shr.u32 	%r7, %r6, 30;
	add.s32 	%r8, %r2, %r7;
	shr.s32 	%r9, %r8, 2;
	setp.ge.s32 	%p1, %r1, %r9;
	@%p1 bra 	$L__BB1_2;
	cvta.to.global.u64 	%rd3, %rd1;
	cvta.to.global.u64 	%rd4, %rd2;
	mul.wide.s32 	%rd5, %r1, 16;
	add.s64 	%rd6, %rd3, %rd5;
	ld.global.nc.v4.f32 	{%f1, %f2, %f3, %f4}, [%rd6];
	fma.rn.f32 	%f5, %f1, 0fBBBB989D, 0f3F000000;
	cvt.sat.f32.f32 	%f6, %f5;
	mov.f32 	%f7, 0f4B400001;
	mov.f32 	%f8, 0f437C0000;
	fma.rm.f32 	%f9, %f6, %f8, %f7;
	add.f32 	%f10, %f9, 0fCB40007F;
	neg.f32 	%f11, %f10;
	fma.rn.f32 	%f12, %f1, 0fBFB8AA3B, %f11;
	fma.rn.f32 	%f13, %f1, 0fB2A57060, %f12;
	mov.b32 	%r10, %f9;
	shl.b32 	%r11, %r10, 23;
	mov.b32 	%f14, %r11;
	ex2.approx.ftz.f32 	%f15, %f13;
	fma.rn.f32 	%f16, %f15, %f14, 0f3F800000;
	div.rn.f32 	%f17, %f1, %f16;
	fma.rn.f32 	%f18, %f2, 0fBBBB989D, 0f3F000000;
	cvt.sat.f32.f32 	%f19, %f18;
	fma.rm.f32 	%f20, %f19, %f8, %f7;
	add.f32 	%f21, %f20, 0fCB40007F;
	neg.f32 	%f22, %f21;
	fma.rn.f32 	%f23, %f2, 0fBFB8AA3B, %f22;
	fma.rn.f32 	%f24, %f2, 0fB2A57060, %f23;
	mov.b32 	%r12, %f20;
	shl.b32 	%r13, %r12, 23;
	mov.b32 	%f25, %r13;
	ex2.approx.ftz.f32 	%f26, %f24;
	fma.rn.f32 	%f27, %f26, %f25, 0f3F800000;
	div.rn.f32 	%f28, %f2, %f27;
	fma.rn.f32 	%f29, %f3, 0fBBBB989D, 0f3F000000;
	cvt.sat.f32.f32 	%f30, %f29;
	fma.rm.f32 	%f31, %f30, %f8, %f7;
	add.f32 	%f32, %f31, 0fCB40007F;
	neg.f32 	%f33, %f32;
	fma.rn.f32 	%f34, %f3, 0fBFB8AA3B, %f33;
	fma.rn.f32 	%f35, %f3, 0fB2A57060, %f34;
	mov.b32 	%r14, %f31;
	shl.b32 	%r15, %r14, 23;
	mov.b32 	%f36, %r15;
	ex2.approx.ftz.f32 	%f37, %f35;
	fma.rn.f32 	%f38, %f37, %f36, 0f3F800000;
	div.rn.f32 	%f39, %f3, %f38;
	fma.rn.f32 	%f40, %f4, 0fBBBB989D, 0f3F000000;
	cvt.sat.f32.f32 	%f41, %f40;
	fma.rm.f32 	%f42, %f41, %f8, %f7;
	add.f32 	%f43, %f42, 0fCB40007F;
	neg.f32 	%f44, %f43;
	fma.rn.f32 	%f45, %f4, 0fBFB8AA3B, %f44;
	fma.rn.f32 	%f46, %f4, 0fB2A57060, %f45;
	mov.b32 	%r16, %f42;
	shl.b32 	%r17, %r16, 23;
	mov.b32 	%f47, %r17;
	ex2.approx.ftz.f32 	%f48, %f46;
	fma.rn.f32 	%f49, %f48, %f47, 0f3F800000;
	div.rn.f32 	%f50, %f4, %f49;
	add.s64 	%rd7, %rd4, %rd5;
	st.global.v4.f32 	[%rd7], {%f17, %f28, %f39, %f50};
$L__BB1_2:
	ret;

}
	// .globl	_Z15silu_f16_kernelPK6__halfPS_i
.visible .entry _Z15silu_f16_kernelPK6__halfPS_i(
	.param .u64 .ptr .align 1 _Z15silu_f16_kernelPK6__halfPS_i_param_0,
	.param .u64 .ptr .align 1 _Z15silu_f16_kernelPK6__halfPS_i_param_1,
	.param .u32 _Z15silu_f16_kernelPK6__halfPS_i_param_2
)
{
	.reg .pred 	%p<2>;
	.reg .b16 	%rs<3>;
	.reg .b32 	%r<8>;
	.reg .b32 	%f<15>;
	.reg .b64 	%rd<8>;

	ld.param.u64 	%rd1, [_Z15silu_f16_kernelPK6__halfPS_i_param_0];
	ld.param.u64 	%rd2, [_Z15silu_f16_kernelPK6__halfPS_i_param_1];
	ld.param.u32 	%r2, [_Z15silu_f16_kernelPK6__halfPS_i_param_2];
	mov.u32 	%r3, %ctaid.x;
	mov.u32 	%r4, %ntid.x;
	mov.u32 	%r5, %tid.x;
	mad.lo.s32 	%r1, %r3, %r4, %r5;
	setp.ge.s32 	%p1, %r1, %r2;
	@%p1 bra 	$L__BB2_2;
	cvta.to.global.u64 	%rd3, %rd1;
	cvta.to.global.u64 	%rd4, %rd2;
	mul.wide.s32 	%rd5, %r1, 2;
	add.s64 	%rd6, %rd3, %rd5;
	ld.global.nc.u16 	%rs1, [%rd6];
	// begin inline asm
	{  cvt.f32.f16 %f1, %rs1;}

	// end inline asm
	fma.rn.f32 	%f3, %f1, 0fBBBB989D, 0f3F000000;
	cvt.sat.f32.f32 	%f4, %f3;
	mov.f32 	%f5, 0f4B400001;
	mov.f32 	%f6, 0f437C0000;
	fma.rm.f32 	%f7, %f4, %f6, %f5;
	add.f32 	%f8, %f7, 0fCB40007F;
	neg.f32 	%f9, %f8;
	fma.rn.f32 	%f10, %f1, 0fBFB8AA3B, %f9;
	fma.rn.f32 	%f11, %f1, 0fB2A57060, %f10;
	mov.b32 	%r6, %f7;
	shl.b32 	%r7, %r6, 23;
	mov.b32 	%f12, %r7;
	ex2.approx.ftz.f32 	%f13, %f11;
	fma.rn.f32 	%f14, %f13, %f12, 0f3F800000;
	div.rn.f32 	%f2, %f1, %f14;
	// begin inline asm
	{  cvt.rn.f16.f32 %rs2, %f2;}

	// end inline asm
	add.s64 	%rd7, %rd4, %rd5;
	st.global.u16 	[%rd7], %rs2;
$L__BB2_2:
	ret;

}
	// .globl	_Z19silu_mul_f32_kernelPKfS0_Pfi
.visible .entry _Z19silu_mul_f32_kernelPKfS0_Pfi(
	.param .u64 .ptr .align 1 _Z19silu_mul_f32_kernelPKfS0_Pfi_param_0,
	.param .u64 .ptr .align 1 _Z19silu_mul_f32_kernelPKfS0_Pfi_param_1,
	.param .u64 .ptr .align 1 _Z19silu_mul_f32_kernelPKfS0_Pfi_param_2,
	.param .u32 _Z19silu_mul_f32_kernelPKfS0_Pfi_param_3
)
{
	.reg .pred 	%p<2>;
	.reg .b32 	%r<8>;
	.reg .b32 	%f<17>;
	.reg .b64 	%rd<11>;

	ld.param.u64 	%rd1, [_Z19silu_mul_f32_kernelPKfS0_Pfi_param_0];
	ld.param.u64 	%rd2, [_Z19silu_mul_f32_kernelPKfS0_Pfi_param_1];
	ld.param.u64 	%rd3, [_Z19silu_mul_f32_kernelPKfS0_Pfi_param_2];
	ld.param.u32 	%r2, [_Z19silu_mul_f32_kernelPKfS0_Pfi_param_3];
	mov.u32 	%r3, %ctaid.x;
	mov.u32 	%r4, %ntid.x;
	mov.u32 	%r5, %tid.x;
	mad.lo.s32 	%r1, %r3, %r4, %r5;
	setp.ge.s32 	%p1, %r1, %r2;
	@%p1 bra 	$L__BB3_2;
	cvta.to.global.u64 	%rd4, %rd1;
	cvta.to.global.u64 	%rd5, %rd2;
	cvta.to.global.u64 	%rd6, %rd3;
	mul.wide.s32 	%rd7, %r1, 4;
	add.s64 	%rd8, %rd4, %rd7;
	ld.global.nc.f32 	%f1, [%rd8];
	fma.rn.f32 	%f2, %f1, 0fBBBB989D, 0f3F000000;
	cvt.sat.f32.f32 	%f3, %f2;
	mov.f32 	%f4, 0f4B400001;
	mov.f32 	%f5, 0f437C0000;
	fma.rm.f32 	%f6, %f3, %f5, %f4;
	add.f32 	%f7, %f6, 0fCB40007F;
	neg.f32 	%f8, %f7;
	fma.rn.f32 	%f9, %f1, 0fBFB8AA3B, %f8;
	fma.rn.f32 	%f10, %f1, 0fB2A57060, %f9;
	mov.b32 	%r6, %f6;
	shl.b32 	%r7, %r6, 23;
	mov.b32 	%f11, %r7;
	ex2.approx.ftz.f32 	%f12, %f10;
	fma.rn.f32 	%f13, %f12, %f11, 0f3F800000;
	div.rn.f32 	%f14, %f1, %f13;
	add.s64 	%rd9, %rd5, %rd7;
	ld.global.nc.f32 	%f15, [%rd9];
	mul.f32 	%f16, %f15, %f14;
	add.s64 	%rd10, %rd6, %rd7;
	st.global.f32 	[%rd10], %f16;
$L__BB3_2:
	ret;

}


// ===== COMPILED SASS (sm_100) =====

	.target	sm_100

	.elftype	@"ET_EXEC"


//--------------------- .note.nv.tkinfo           --------------------------
	.section	.note.nv.tkinfo,"",@"SHT_NOTE"
	.sectionflags	@"SHF_NOTE_NV_TKINFO"
	.tkinfo
        /*0018*/ 	.word	0x00000002
        /*0030*/ 	.string	""
        /*0030*/ 	.string	"ptxas"
        /*0030*/ 	.string	"Cuda compilation tools, release 13.0, V13.0.88"
        /*0030*/ 	.string	"Build cuda_13.0.r13.0/compiler.36424714_0"
        /*0030*/ 	.string	"-arch sm_100 -m 64 "



//--------------------- .note.nv.cuinfo           --------------------------
	.section	.note.nv.cuinfo,"",@"SHT_NOTE"
	.sectionflags	@"SHF_NOTE_NV_CUINFO"
        /*0018*/ 	.short	0x0002
        /*001a*/ 	.short	0x0064
        /*001c*/ 	.short	0x0082
	.zero		2


//--------------------- .nv.info                  --------------------------
	.section	.nv.info,"",@"SHT_CUDA_INFO"
	.align	4


	//----- nvinfo : EIATTR_REGCOUNT
	.align		4
        /*0000*/ 	.byte	0x04, 0x2f
        /*0002*/ 	.short	(.L_1 - .L_0)
	.align		4
.L_0:
        /*0004*/ 	.word	index@(_Z15silu_f32_kernelPKfPfi)
        /*0008*/ 	.word	0x00000010


	//----- nvinfo : EIATTR_FRAME_SIZE
	.align		4
.L_1:
        /*000c*/ 	.byte	0x04, 0x11
        /*000e*/ 	.short	(.L_3 - .L_2)
	.align		4
.L_2:
        /*0010*/ 	.word	index@($__internal_3_$__cuda_sm3x_div_rn_noftz_f32_slowpath)
        /*0014*/ 	.word	0x00000000


	//----- nvinfo : EIATTR_FRAME_SIZE
	.align		4
.L_3:
        /*0018*/ 	.byte	0x04, 0x11
        /*001a*/ 	.short	(.L_5 - .L_4)
	.align		4
.L_4:
        /*001c*/ 	.word	index@(_Z15silu_f32_kernelPKfPfi)
        /*0020*/ 	.word	0x00000000


	//----- nvinfo : EIATTR_REGCOUNT
	.align		4
.L_5:
        /*0024*/ 	.byte	0x04, 0x2f
        /*0026*/ 	.short	(.L_7 - .L_6)
	.align		4
.L_6:
        /*0028*/ 	.word	index@(_Z20silu_f32_vec4_kernelPK6float4PS_i)
        /*002c*/ 	.word	0x00000016


	//----- nvinfo : EIATTR_FRAME_SIZE
	.align		4
.L_7:
        /*0030*/ 	.byte	0x04, 0x11
        /*0032*/ 	.short	(.L_9 - .L_8)
	.align		4
.L_8:
        /*0034*/ 	.word	index@($__internal_2_$__cuda_sm3x_div_rn_noftz_f32_slowpath)
        /*0038*/ 	.word	0x00000000


	//----- nvinfo : EIATTR_FRAME_SIZE
	.align		4
.L_9:
        /*003c*/ 	.byte	0x04, 0x11
        /*003e*/ 	.short	(.L_11 - .L_10)
	.align		4
.L_10:
        /*0040*/ 	.word	index@(_Z20silu_f32_vec4_kernelPK6float4PS_i)
        /*0044*/ 	.word	0x00000000


	//----- nvinfo : EIATTR_REGCOUNT
	.align		4
.L_11:
        /*0048*/ 	.byte	0x04, 0x2f
        /*004a*/ 	.short	(.L_13 - .L_12)
	.align		4
.L_12:
        /*004c*/ 	.word	index@(_Z15silu_f16_kernelPK6__halfPS_i)
        /*0050*/ 	.word	0x00000010


	//----- nvinfo : EIATTR_FRAME_SIZE
	.align		4
.L_13:
        /*0054*/ 	.byte	0x04, 0x11
        /*0056*/ 	.short	(.L_15 - .L_14)
	.align		4
.L_14:
        /*0058*/ 	.word	index@($__internal_1_$__cuda_sm3x_div_rn_noftz_f32_slowpath)
        /*005c*/ 	.word	0x00000000


	//----- nvinfo : EIATTR_FRAME_SIZE
	.align		4
.L_15:
        /*0060*/ 	.byte	0x04, 0x11
        /*0062*/ 	.short	(.L_17 - .L_16)
	.align		4
.L_16:
        /*0064*/ 	.word	index@(_Z15silu_f16_kernelPK6__halfPS_i)
        /*0068*/ 	.word	0x00000000


	//----- nvinfo : EIATTR_REGCOUNT
	.align		4
.L_17:
        /*006c*/ 	.byte	0x04, 0x2f
        /*006e*/ 	.short	(.L_19 - .L_18)
	.align		4
.L_18:
        /*0070*/ 	.word	index@(_Z19silu_mul_f32_kernelPKfS0_Pfi)
        /*0074*/ 	.word	0x00000010


	//----- nvinfo : EIATTR_FRAME_SIZE
	.align		4
.L_19:
        /*0078*/ 	.byte	0x04, 0x11
        /*007a*/ 	.short	(.L_21 - .L_20)
	.align		4
.L_20:
        /*007c*/ 	.word	index@($__internal_0_$__cuda_sm3x_div_rn_noftz_f32_slowpath)
        /*0080*/ 	.word	0x00000000


	//----- nvinfo : EIATTR_FRAME_SIZE
	.align		4
.L_21:
        /*0084*/ 	.byte	0x04, 0x11
        /*0086*/ 	.short	(.L_23 - .L_22)
	.align		4
.L_22:
        /*0088*/ 	.word	index@(_Z19silu_mul_f32_kernelPKfS0_Pfi)
        /*008c*/ 	.word	0x00000000


	//----- nvinfo : EIATTR_MIN_STACK_SIZE
	.align		4
.L_23:
        /*0090*/ 	.byte	0x04, 0x12
        /*0092*/ 	.short	(.L_25 - .L_24)
	.align		4
.L_24:
        /*0094*/ 	.word	index@(_Z19silu_mul_f32_kernelPKfS0_Pfi)
        /*0098*/ 	.word	0x00000000


	//----- nvinfo : EIATTR_MIN_STACK_SIZE
	.align		4
.L_25:
        /*009c*/ 	.byte	0x04, 0x12
        /*009e*/ 	.short	(.L_27 - .L_26)
	.align		4
.L_26:
        /*00a0*/ 	.word	index@(_Z15silu_f16_kernelPK6__halfPS_i)
        /*00a4*/ 	.word	0x00000000


	//----- nvinfo : EIATTR_MIN_STACK_SIZE
	.align		4
.L_27:
        /*00a8*/ 	.byte	0x04, 0x12
        /*00aa*/ 	.short	(.L_29 - .L_28)
	.align		4
.L_28:
        /*00ac*/ 	.word	index@(_Z20silu_f32_vec4_kernelPK6float4PS_i)
        /*00b0*/ 	.word	0x00000000


	//----- nvinfo : EIATTR_MIN_STACK_SIZE
	.align		4
.L_29:
        /*00b4*/ 	.byte	0x04, 0x12
        /*00b6*/ 	.short	(.L_31 - .L_30)
	.align		4
.L_30:
        /*00b8*/ 	.word	index@(_Z15silu_f32_kernelPKfPfi)
        /*00bc*/ 	.word	0x00000000
.L_31:


//--------------------- .nv.compat                --------------------------
	.section	.nv.compat,"",@"SHT_CUDA_COMPAT_INFO"
	.align	4
        /*0000*/ 	.byte	0x02, 0x09, 0x00, 0x00, 0x02, 0x02, 0x01, 0x00, 0x02, 0x05, 0x05, 0x00, 0x03, 0x07, 0x01, 0x01
        /*0010*/ 	.byte	0x02, 0x03, 0x00, 0x00, 0x02, 0x06, 0x01, 0x00, 0x04, 0x0b, 0x08, 0x00, 0x01, 0x00, 0x00, 0x00
        /*0020*/ 	.byte	0x00, 0x00, 0x00, 0x00


//--------------------- .nv.info._Z19silu_mul_f32_kernelPKfS0_Pfi --------------------------
	.section	.nv.info._Z19silu_mul_f32_kernelPKfS0_Pfi,"",@"SHT_CUDA_INFO"
	.sectionflags	@""
	.align	4


	//----- nvinfo : EIATTR_CUDA_API_VERSION
	.align		4
        /*0000*/ 	.byte	0x04, 0x37
        /*0002*/ 	.short	(.L_33 - .L_32)
.L_32:
        /*0004*/ 	.word	0x00000082


	//----- nvinfo : EIATTR_KPARAM_INFO
	.align		4
.L_33:
        /*0008*/ 	.byte	0x04, 0x17
        /*000a*/ 	.short	(.L_35 - .L_34)
.L_34:
        /*000c*/ 	.word	0x00000000
        /*0010*/ 	.short	0x0003
        /*0012*/ 	.short	0x0018
        /*0014*/ 	.byte	0x00, 0xf0, 0x11, 0x00


	//----- nvinfo : EIATTR_KPARAM_INFO
	.align		4
.L_35:
        /*0018*/ 	.byte	0x04, 0x17
        /*001a*/ 	.short	(.L_37 - .L_36)
.L_36:
        /*001c*/ 	.word	0x00000000
        /*0020*/ 	.short	0x0002
        /*0022*/ 	.short	0x0010
        /*0024*/ 	.byte	0x00, 0xf5, 0x21, 0x00


	//----- nvinfo : EIATTR_KPARAM_INFO
	.align		4
.L_37:
        /*0028*/ 	.byte	0x04, 0x17
        /*002a*/ 	.short	(.L_39 - .L_38)
.L_38:
        /*002c*/ 	.word	0x00000000
        /*0030*/ 	.short	0x0001
        /*0032*/ 	.short	0x0008
        /*0034*/ 	.byte	0x00, 0xf5, 0x21, 0x00


	//----- nvinfo : EIATTR_KPARAM_INFO
	.align		4
.L_39:
        /*0038*/ 	.byte	0x04, 0x17
        /*003a*/ 	.short	(.L_41 - .L_40)
.L_40:
        /*003c*/ 	.word	0x00000000
        /*0040*/ 	.short	0x0000
        /*0042*/ 	.short	0x0000
        /*0044*/ 	.byte	0x00, 0xf5, 0x21, 0x00


	//----- nvinfo : EIATTR_SPARSE_MMA_MASK
	.align		4
.L_41:
        /*0048*/ 	.byte	0x03, 0x50
        /*004a*/ 	.short	0x0000


	//----- nvinfo : EIATTR_MAXREG_COUNT
	.align		4
        /*004c*/ 	.byte	0x03, 0x1b
        /*004e*/ 	.short	0x00ff


	//----- nvinfo : EIATTR_MERCURY_ISA_VERSION
	.align		4
        /*0050*/ 	.byte	0x03, 0x5f
        /*0052*/ 	.short	0x0101


	//----- nvinfo : EIATTR_VRC_CTA_INIT_COUNT
	.align		4
        /*0054*/ 	.byte	0x02, 0x4a
	.zero		1
	.zero		1


	//----- nvinfo : EIATTR_EXIT_INSTR_OFFSETS
	.align		4
        /*0058*/ 	.byte	0x04, 0x1c
        /*005a*/ 	.short	(.L_43 - .L_42)


	//   ....[0]....
.L_42:
        /*005c*/ 	.word	0x00000070


	//   ....[1]....
        /*0060*/ 	.word	0x000002a0


	//----- nvinfo : EIATTR_CRS_STACK_SIZE
	.align		4
.L_43:
        /*0064*/ 	.byte	0x04, 0x1e
        /*0066*/ 	.short	(.L_45 - .L_44)
.L_44:
        /*0068*/ 	.word	0x00000000


	//----- nvinfo : EIATTR_CBANK_PARAM_SIZE
	.align		4
.L_45:
        /*006c*/ 	.byte	0x03, 0x19
        /*006e*/ 	.short	0x001c


	//----- nvinfo : EIATTR_PARAM_CBANK
	.align		4
        /*0070*/ 	.byte	0x04, 0x0a
        /*0072*/ 	.short	(.L_47 - .L_46)
	.align		4
.L_46:
        /*0074*/ 	.word	index@(.nv.constant0._Z19silu_mul_f32_kernelPKfS0_Pfi)
        /*0078*/ 	.short	0x0380
        /*007a*/ 	.short	0x001c


	//----- nvinfo : EIATTR_SW_WAR
	.align		4
.L_47:
        /*007c*/ 	.byte	0x04, 0x36
        /*007e*/ 	.short	(.L_49 - .L_48)
.L_48:
        /*0080*/ 	.word	0x00000008
.L_49:


//--------------------- .nv.info._Z15silu_f16_kernelPK6__halfPS_i --------------------------
	.section	.nv.info._Z15silu_f16_kernelPK6__halfPS_i,"",@"SHT_CUDA_INFO"
	.sectionflags	@""
	.align	4


	//----- nvinfo : EIATTR_CUDA_API_VERSION
	.align		4
        /*0000*/ 	.byte	0x04, 0x37
        /*0002*/ 	.short	(.L_51 - .L_50)
.L_50:
        /*0004*/ 	.word	0x00000082


	//----- nvinfo : EIATTR_KPARAM_INFO
	.align		4
.L_51:
        /*0008*/ 	.byte	0x04, 0x17
        /*000a*/ 	.short	(.L_53 - .L_52)
.L_52:
        /*000c*/ 	.word	0x00000000
        /*0010*/ 	.short	0x0002
        /*0012*/ 	.short	0x0010
        /*0014*/ 	.byte	0x00, 0xf0, 0x11, 0x00


	//----- nvinfo : EIATTR_KPARAM_INFO
	.align		4
.L_53:
        /*0018*/ 	.byte	0x04, 0x17
        /*001a*/ 	.short	(.L_55 - .L_54)
.L_54:
        /*001c*/ 	.word	0x00000000
        /*0020*/ 	.short	0x0001
        /*0022*/ 	.short	0x0008
        /*0024*/ 	.byte	0x00, 0xf5, 0x21, 0x00


	//----- nvinfo : EIATTR_KPARAM_INFO
	.align		4
.L_55:
        /*0028*/ 	.byte	0x04, 0x17
        /*002a*/ 	.short	(.L_57 - .L_56)
.L_56:
        /*002c*/ 	.word	0x00000000
        /*0030*/ 	.short	0x0000
        /*0032*/ 	.short	0x0000
        /*0034*/ 	.byte	0x00, 0xf5, 0x21, 0x00


	//----- nvinfo : EIATTR_SPARSE_MMA_MASK
	.align		4
.L_57:
        /*0038*/ 	.byte	0x03, 0x50
        /*003a*/ 	.short	0x0000


	//----- nvinfo : EIATTR_MAXREG_COUNT
	.align		4
        /*003c*/ 	.byte	0x03, 0x1b
        /*003e*/ 	.short	0x00ff


	//----- nvinfo : EIATTR_MERCURY_ISA_VERSION
	.align		4
        /*0040*/ 	.byte	0x03, 0x5f
        /*0042*/ 	.short	0x0101


	//----- nvinfo : EIATTR_VRC_CTA_INIT_COUNT
	.align		4
        /*0044*/ 	.byte	0x02, 0x4a
	.zero		1
	.zero		1


	//----- nvinfo : EIATTR_EXIT_INSTR_OFFSETS
	.align		4
        /*0048*/ 	.byte	0x04, 0x1c
        /*004a*/ 	.short	(.L_59 - .L_58)


	//   ....[0]....
.L_58:
        /*004c*/ 	.word	0x00000070


	//   ....[1]....
        /*0050*/ 	.word	0x00000280


	//----- nvinfo : EIATTR_CRS_STACK_SIZE
	.align		4
.L_59:
        /*0054*/ 	.byte	0x04, 0x1e
        /*0056*/ 	.short	(.L_61 - .L_60)
.L_60:
        /*0058*/ 	.word	0x00000000


	//----- nvinfo : EIATTR_CBANK_PARAM_SIZE
	.align		4
.L_61:
        /*005c*/ 	.byte	0x03, 0x19
        /*005e*/ 	.short	0x0014


	//----- nvinfo : EIATTR_PARAM_CBANK
	.align		4
        /*0060*/ 	.byte	0x04, 0x0a
        /*0062*/ 	.short	(.L_63 - .L_62)
	.align		4
.L_62:
        /*0064*/ 	.word	index@(.nv.constant0._Z15silu_f16_kernelPK6__halfPS_i)
        /*0068*/ 	.short	0x0380
        /*006a*/ 	.short	0x0014


	//----- nvinfo : EIATTR_SW_WAR
	.align		4
.L_63:
        /*006c*/ 	.byte	0x04, 0x36
        /*006e*/ 	.short	(.L_65 - .L_64)
.L_64:
        /*0070*/ 	.word	0x00000008
.L_65:


//--------------------- .nv.info._Z20silu_f32_vec4_kernelPK6float4PS_i --------------------------
	.section	.nv.info._Z20silu_f32_vec4_kernelPK6float4PS_i,"",@"SHT_CUDA_INFO"
	.sectionflags	@""
	.align	4


	//----- nvinfo : EIATTR_CUDA_API_VERSION
	.align		4
        /*0000*/ 	.byte	0x04, 0x37
        /*0002*/ 	.short	(.L_67 - .L_66)
.L_66:
        /*0004*/ 	.word	0x00000082


	//----- nvinfo : EIATTR_KPARAM_INFO
	.align		4
.L_67:
        /*0008*/ 	.byte	0x04, 0x17
        /*000a*/ 	.short	(.L_69 - .L_68)
.L_68:
        /*000c*/ 	.word	0x00000000
        /*0010*/ 	.short	0x0002
        /*0012*/ 	.short	0x0010
        /*0014*/ 	.byte	0x00, 0xf0, 0x11, 0x00


	//----- nvinfo : EIATTR_KPARAM_INFO
	.align		4
.L_69:
        /*0018*/ 	.byte	0x04, 0x17
        /*001a*/ 	.short	(.L_71 - .L_70)
.L_70:
        /*001c*/ 	.word	0x00000000
        /*0020*/ 	.short	0x0001
        /*0022*/ 	.short	0x0008
        /*0024*/ 	.byte	0x00, 0xf5, 0x21, 0x00


	//----- nvinfo : EIATTR_KPARAM_INFO
	.align		4
.L_71:
        /*0028*/ 	.byte	0x04, 0x17
        /*002a*/ 	.short	(.L_73 - .L_72)
.L_72:
        /*002c*/ 	.word	0x00000000
        /*0030*/ 	.short	0x0000
        /*0032*/ 	.short	0x0000
        /*0034*/ 	.byte	0x00, 0xf5, 0x21, 0x00


	//----- nvinfo : EIATTR_SPARSE_MMA_MASK
	.align		4
.L_73:
        /*0038*/ 	.byte	0x03, 0x50
        /*003a*/ 	.short	0x0000


	//----- nvinfo : EIATTR_MAXREG_COUNT
	.align		4
        /*003c*/ 	.byte	0x03, 0x1b
        /*003e*/ 	.short	0x00ff


	//----- nvinfo : EIATTR_MERCURY_ISA_VERSION
	.align		4
        /*0040*/ 	.byte	0x03, 0x5f
        /*0042*/ 	.short	0x0101


	//----- nvinfo : EIATTR_VRC_CTA_INIT_COUNT
	.align		4
        /*0044*/ 	.byte	0x02, 0x4a
	.zero		1
	.zero		1


	//----- nvinfo : EIATTR_EXIT_INSTR_OFFSETS
	.align		4
        /*0048*/ 	.byte	0x04, 0x1c
        /*004a*/ 	.short	(.L_75 - .L_74)


	//   ....[0]....
.L_74:
        /*004c*/ 	.word	0x000000a0


	//   ....[1]....
        /*0050*/ 	.word	0x00000710


	//----- nvinfo : EIATTR_CRS_STACK_SIZE
	.align		4
.L_75:
        /*0054*/ 	.byte	0x04, 0x1e
        /*0056*/ 	.short	(.L_77 - .L_76)
.L_76:
        /*0058*/ 	.word	0x00000000


	//----- nvinfo : EIATTR_CBANK_PARAM_SIZE
	.align		4
.L_77:
        /*005c*/ 	.byte	0x03, 0x19
        /*005e*/ 	.short	0x0014


	//----- nvinfo : EIATTR_PARAM_CBANK
	.align		4
        /*0060*/ 	.byte	0x04, 0x0a
        /*0062*/ 	.short	(.L_79 - .L_78)
	.align		4
.L_78:
        /*0064*/ 	.word	index@(.nv.constant0._Z20silu_f32_vec4_kernelPK6float4PS_i)
        /*0068*/ 	.short	0x0380
        /*006a*/ 	.short	0x0014


	//----- nvinfo : EIATTR_SW_WAR
	.align		4
.L_79:
        /*006c*/ 	.byte	0x04, 0x36
        /*006e*/ 	.short	(.L_81 - .L_80)
.L_80:
        /*0070*/ 	.word	0x00000008
.L_81:


//--------------------- .nv.info._Z15silu_f32_kernelPKfPfi --------------------------
	.section	.nv.info._Z15silu_f32_kernelPKfPfi,"",@"SHT_CUDA_INFO"
	.sectionflags	@""
	.align	4


	//----- nvinfo : EIATTR_CUDA_API_VERSION
	.align		4
        /*0000*/ 	.byte	0x04, 0x37
        /*0002*/ 	.short	(.L_83 - .L_82)
.L_82:
        /*0004*/ 	.word	0x00000082


	//----- nvinfo : EIATTR_KPARAM_INFO
	.align		4
.L_83:
        /*0008*/ 	.byte	0x04, 0x17
        /*000a*/ 	.short	(.L_85 - .L_84)
.L_84:
        /*000c*/ 	.word	0x00000000
        /*0010*/ 	.short	0x0002
        /*0012*/ 	.short	0x0010
        /*0014*/ 	.byte	0x00, 0xf0, 0x11, 0x00


	//----- nvinfo : EIATTR_KPARAM_INFO
	.align		4
.L_85:
        /*0018*/ 	.byte	0x04, 0x17
        /*001a*/ 	.short	(.L_87 - .L_86)
.L_86:
        /*001c*/ 	.word	0x00000000
        /*0020*/ 	.short	0x0001
        /*0022*/ 	.short	0x0008
        /*0024*/ 	.byte	0x00, 0xf5, 0x21, 0x00


	//----- nvinfo : EIATTR_KPARAM_INFO
	.align		4
.L_87:
        /*0028*/ 	.byte	0x04, 0x17
        /*002a*/ 	.short	(.L_89 - .L_88)
.L_88:
        /*002c*/ 	.word	0x00000000
        /*0030*/ 	.short	0x0000
        /*0032*/ 	.short	0x0000
        /*0034*/ 	.byte	0x00, 0xf5, 0x21, 0x00


	//----- nvinfo : EIATTR_SPARSE_MMA_MASK
	.align		4
.L_89:
        /*0038*/ 	.byte	0x03, 0x50
        /*003a*/ 	.short	0x0000


	//----- nvinfo : EIATTR_MAXREG_COUNT
	.align		4
        /*003c*/ 	.byte	0x03, 0x1b
        /*003e*/ 	.short	0x00ff


	//----- nvinfo : EIATTR_MERCURY_ISA_VERSION
	.align		4
        /*0040*/ 	.byte	0x03, 0x5f
        /*0042*/ 	.short	0x0101


	//----- nvinfo : EIATTR_VRC_CTA_INIT_COUNT
	.align		4
        /*0044*/ 	.byte	0x02, 0x4a
	.zero		1
	.zero		1


	//----- nvinfo : EIATTR_EXIT_INSTR_OFFSETS
	.align		4
        /*0048*/ 	.byte	0x04, 0x1c
        /*004a*/ 	.short	(.L_91 - .L_90)


	//   ....[0]....
.L_90:
        /*004c*/ 	.word	0x00000070


	//   ....[1]....
        /*0050*/ 	.word	0x00000260


	//----- nvinfo : EIATTR_CRS_STACK_SIZE
	.align		4
.L_91:
        /*0054*/ 	.byte	0x04, 0x1e
        /*0056*/ 	.short	(.L_93 - .L_92)
.L_92:
        /*0058*/ 	.word	0x00000000


	//----- nvinfo : EIATTR_CBANK_PARAM_SIZE
	.align		4
.L_93:
        /*005c*/ 	.byte	0x03, 0x19
        /*005e*/ 	.short	0x0014


	//----- nvinfo : EIATTR_PARAM_CBANK
	.align		4
        /*0060*/ 	.byte	0x04, 0x0a
        /*0062*/ 	.short	(.L_95 - .L_94)
	.align		4
.L_94:
        /*0064*/ 	.word	index@(.nv.constant0._Z15silu_f32_kernelPKfPfi)
        /*0068*/ 	.short	0x0380
        /*006a*/ 	.short	0x0014


	//----- nvinfo : EIATTR_SW_WAR
	.align		4
.L_95:
        /*006c*/ 	.byte	0x04, 0x36
        /*006e*/ 	.short	(.L_97 - .L_96)
.L_96:
        /*0070*/ 	.word	0x00000008
.L_97:


//--------------------- .nv.callgraph             --------------------------
	.section	.nv.callgraph,"",@"SHT_CUDA_CALLGRAPH"
	.align	4
	.sectionentsize	8
	.align		4
        /*0000*/ 	.word	0x00000000
	.align		4
        /*0004*/ 	.word	0xffffffff
	.align		4
        /*0008*/ 	.word	0x00000000
	.align		4
        /*000c*/ 	.word	0xfffffffe
	.align		4
        /*0010*/ 	.word	0x00000000
	.align		4
        /*0014*/ 	.word	0xfffffffd
	.align		4
        /*0018*/ 	.word	0x00000000
	.align		4
        /*001c*/ 	.word	0xfffffffc


//--------------------- .text._Z19silu_mul_f32_kernelPKfS0_Pfi --------------------------
	.section	.text._Z19silu_mul_f32_kernelPKfS0_Pfi,"ax",@progbits
	.align	128
        .global         _Z19silu_mul_f32_kernelPKfS0_Pfi
        .type           _Z19silu_mul_f32_kernelPKfS0_Pfi,@function
        .size           _Z19silu_mul_f32_kernelPKfS0_Pfi,(.L_x_62 - _Z19silu_mul_f32_kernelPKfS0_Pfi)
        .other          _Z19silu_mul_f32_kernelPKfS0_Pfi,@"STO_CUDA_ENTRY STV_DEFAULT"
_Z19silu_mul_f32_kernelPKfS0_Pfi:
.text._Z19silu_mul_f32_kernelPKfS0_Pfi:
[----:B------:R-:W-:Y:S01]  /*0000*/  LDC R1, c[0x0][0x37c] ;  /* 0x0000df00ff017b82 */ /* 0x000fe20000000800 */
[----:B------:R-:W0:Y:S07]  /*0010*/  S2R R3, SR_TID.X ;  /* 0x0000000000037919 */ /* 0x000e2e0000002100 */
[----:B------:R-:W0:Y:S01]  /*0020*/  S2UR UR4, SR_CTAID.X ;  /* 0x00000000000479c3 */ /* 0x000e220000002500 */
[----:B------:R-:W1:Y:S07]  /*0030*/  LDCU UR5, c[0x0][0x398] ;  /* 0x00007300ff0577ac */ /* 0x000e6e0008000800 */
[----:B------:R-:W0:Y:S02]  /*0040*/  LDC R2, c[0x0][0x360] ;  /* 0x0000d800ff027b82 */ /* 0x000e240000000800 */
[----:B0-----:R-:W-:-:S05]  /*0050*/  IMAD R2, R2, UR4, R3 ;  /* 0x0000000402027c24 */ /* 0x001fca000f8e0203 */
[----:B-1----:R-:W-:-:S13]  /*0060*/  ISETP.GE.AND P0, PT, R2, UR5, PT ;  /* 0x0000000502007c0c */ /* 0x002fda000bf06270 */
[----:B------:R-:W-:Y:S05]  /*0070*/  @P0 EXIT ;  /* 0x000000000000094d */ /* 0x000fea0003800000 */
[----:B------:R-:W0:Y:S01]  /*0080*/  LDC.64 R4, c[0x0][0x380] ;  /* 0x0000e000ff047b82 */ /* 0x000e220000000a00 */
[----:B------:R-:W1:Y:S01]  /*0090*/  LDCU.64 UR4, c[0x0][0x358] ;  /* 0x00006b00ff0477ac */ /* 0x000e620008000a00 */
[----:B0-----:R-:W-:-:S05]  /*00a0*/  IMAD.WIDE R4, R2, 0x4, R4 ;  /* 0x0000000402047825 */ /* 0x001fca00078e0204 */
[----:B-1----:R-:W2:Y:S01]  /*00b0*/  LDG.E.CONSTANT R0, desc[UR4][R4.64] ;  /* 0x0000000404007981 */ /* 0x002ea2000c1e9900 */
[----:B------:R-:W-:Y:S01]  /*00c0*/  IMAD.MOV.U32 R3, RZ, RZ, 0x3bbb989d ;  /* 0x3bbb989dff037424 */ /* 0x000fe200078e00ff */
[----:B------:R-:W-:Y:S01]  /*00d0*/  BSSY.RECONVERGENT B0, `(.L_x_0) ;  /* 0x0000015000007945 */ /* 0x000fe20003800200 */
[----:B------:R-:W-:Y:S02]  /*00e0*/  IMAD.MOV.U32 R6, RZ, RZ, 0x437c0000 ;  /* 0x437c0000ff067424 */ /* 0x000fe400078e00ff */
[----:B--2---:R-:W-:-:S04]  /*00f0*/  FFMA.SAT R3, R0, -R3, 0.5 ;  /* 0x3f00000000037423 */ /* 0x004fc80000002803 */
[----:B------:R-:W-:-:S04]  /*0100*/  FFMA.RM R3, R3, R6, 12582913 ;  /* 0x4b40000103037423 */ /* 0x000fc80000004006 */
[C---:B------:R-:W-:Y:S01]  /*0110*/  FADD R7, R3.reuse, -12583039 ;  /* 0xcb40007f03077421 */ /* 0x040fe20000000000 */
[----:B------:R-:W-:-:S03]  /*0120*/  IMAD.SHL.U32 R3, R3, 0x800000, RZ ;  /* 0x0080000003037824 */ /* 0x000fc600078e00ff */
[----:B------:R-:W-:-:S04]  /*0130*/  FFMA R7, R0, -1.4426950216293334961, -R7 ;  /* 0xbfb8aa3b00077823 */ /* 0x000fc80000000807 */
[----:B------:R-:W-:-:S04]  /*0140*/  FFMA R7, R0, -1.925963033500011079e-08, R7 ;  /* 0xb2a5706000077823 */ /* 0x000fc80000000007 */
[----:B------:R-:W0:Y:S02]  /*0150*/  MUFU.EX2 R6, R7 ;  /* 0x0000000700067308 */ /* 0x000e240000000800 */
[----:B0-----:R-:W-:-:S06]  /*0160*/  FFMA R3, R3, R6, 1 ;  /* 0x3f80000003037423 */ /* 0x001fcc0000000006 */
[----:B------:R-:W0:Y:S08]  /*0170*/  MUFU.RCP R4, R3 ;  /* 0x0000000300047308 */ /* 0x000e300000001000 */
[----:B------:R-:W1:Y:S01]  /*0180*/  FCHK P0, R0, R3 ;  /* 0x0000000300007302 */ /* 0x000e620000000000 */
[----:B0-----:R-:W-:-:S04]  /*0190*/  FFMA R5, -R3, R4, 1 ;  /* 0x3f80000003057423 */ /* 0x001fc80000000104 */
[----:B------:R-:W-:-:S04]  /*01a0*/  FFMA R5, R4, R5, R4 ;  /* 0x0000000504057223 */ /* 0x000fc80000000004 */
[----:B------:R-:W-:-:S04]  /*01b0*/  FFMA R4, R0, R5, RZ ;  /* 0x0000000500047223 */ /* 0x000fc800000000ff */
[----:B------:R-:W-:-:S04]  /*01c0*/  FFMA R6, -R3, R4, R0 ;  /* 0x0000000403067223 */ /* 0x000fc80000000100 */
[----:B------:R-:W-:Y:S01]  /*01d0*/  FFMA R8, R5, R6, R4 ;  /* 0x0000000605087223 */ /* 0x000fe20000000004 */
[----:B-1----:R-:W-:Y:S06]  /*01e0*/  @!P0 BRA `(.L_x_1) ;  /* 0x00000000000c8947 */ /* 0x002fec0003800000 */
[----:B------:R-:W-:-:S07]  /*01f0*/  MOV R4, 0x210 ;  /* 0x0000021000047802 */ /* 0x000fce0000000f00 */
[----:B------:R-:W-:Y:S05]  /*0200*/  CALL.REL.NOINC `($__internal_0_$__cuda_sm3x_div_rn_noftz_f32_slowpath) ;  /* 0x0000000000287944 */ /* 0x000fea0003c00000 */
[----:B------:R-:W-:-:S07]  /*0210*/  IMAD.MOV.U32 R8, RZ, RZ, R0 ;  /* 0x000000ffff087224 */ /* 0x000fce00078e0000 */
.L_x_1:
[----:B------:R-:W-:Y:S05]  /*0220*/  BSYNC.RECONVERGENT B0 ;  /* 0x0000000000007941 */ /* 0x000fea0003800200 */
.L_x_0:
[----:B------:R-:W0:Y:S08]  /*0230*/  LDC.64 R4, c[0x0][0x388] ;  /* 0x0000e200ff047b82 */ /* 0x000e300000000a00 */
[----:B------:R-:W1:Y:S01]  /*0240*/  LDC.64 R6, c[0x0][0x390] ;  /* 0x0000e400ff067b82 */ /* 0x000e620000000a00 */
[----:B0-----:R-:W-:-:S06]  /*0250*/  IMAD.WIDE R4, R2, 0x4, R4 ;  /* 0x0000000402047825 */ /* 0x001fcc00078e0204 */
[----:B------:R-:W2:Y:S01]  /*0260*/  LDG.E.CONSTANT R5, desc[UR4][R4.64] ;  /* 0x0000000404057981 */ /* 0x000ea2000c1e9900 */
[----:B-1----:R-:W-:-:S04]  /*0270*/  IMAD.WIDE R2, R2, 0x4, R6 ;  /* 0x0000000402027825 */ /* 0x002fc800078e0206 */
[----:B--2---:R-:W-:-:S05]  /*0280*/  FMUL R7, R5, R8 ;  /* 0x0000000805077220 */ /* 0x004fca0000400000 */
[----:B------:R-:W-:Y:S01]  /*0290*/  STG.E desc[UR4][R2.64], R7 ;  /* 0x0000000702007986 */ /* 0x000fe2000c101904 */
[----:B------:R-:W-:Y:S05]  /*02a0*/  EXIT ;  /* 0x000000000000794d */ /* 0x000fea0003800000 */
        .weak           $__internal_0_$__cuda_sm3x_div_rn_noftz_f32_slowpath
        .type           $__internal_0_$__cuda_sm3x_div_rn_noftz_f32_slowpath,@function
        .size           $__internal_0_$__cuda_sm3x_div_rn_noftz_f32_slowpath,(.L_x_62 - $__internal_0_$__cuda_sm3x_div_rn_noftz_f32_slowpath)
$__internal_0_$__cuda_sm3x_div_rn_noftz_f32_slowpath:
[----:B------:R-:W-:Y:S01]  /*02b0*/  SHF.R.U32.HI R6, RZ, 0x17, R3 ;  /* 0x00000017ff067819 */ /* 0x000fe20000011603 */
[----:B------:R-:W-:Y:S01]  /*02c0*/  BSSY.RECONVERGENT B1, `(.L_x_2) ;  /* 0x0000064000017945 */ /* 0x000fe20003800200 */
[--C-:B------:R-:W-:Y:S01]  /*02d0*/  SHF.R.U32.HI R5, RZ, 0x17, R0.reuse ;  /* 0x00000017ff057819 */ /* 0x100fe20000011600 */
[----:B------:R-:W-:Y:S01]  /*02e0*/  IMAD.MOV.U32 R7, RZ, RZ, R0 ;  /* 0x000000ffff077224 */ /* 0x000fe200078e0000 */
[----:B------:R-:W-:Y:S02]  /*02f0*/  LOP3.LUT R6, R6, 0xff, RZ, 0xc0, !PT ;  /* 0x000000ff06067812 */ /* 0x000fe400078ec0ff */
[----:B------:R-:W-:Y:S02]  /*0300*/  LOP3.LUT R5, R5, 0xff, RZ, 0xc0, !PT ;  /* 0x000000ff05057812 */ /* 0x000fe400078ec0ff */
[----:B------:R-:W-:Y:S01]  /*0310*/  MOV R8, R3 ;  /* 0x0000000300087202 */ /* 0x000fe20000000f00 */
[----:B------:R-:W-:Y:S02]  /*0320*/  VIADD R11, R6, 0xffffffff ;  /* 0xffffffff060b7836 */ /* 0x000fe40000000000 */
[----:B------:R-:W-:-:S03]  /*0330*/  VIADD R10, R5, 0xffffffff ;  /* 0xffffffff050a7836 */ /* 0x000fc60000000000 */
[----:B------:R-:W-:-:S04]  /*0340*/  ISETP.GT.U32.AND P0, PT, R11, 0xfd, PT ;  /* 0x000000fd0b00780c */ /* 0x000fc80003f04070 */
[----:B------:R-:W-:-:S13]  /*0350*/  ISETP.GT.U32.OR P0, PT, R10, 0xfd, P0 ;  /* 0x000000fd0a00780c */ /* 0x000fda0000704470 */
[----:B------:R-:W-:Y:S01]  /*0360*/  @!P0 IMAD.MOV.U32 R9, RZ, RZ, RZ ;  /* 0x000000ffff098224 */ /* 0x000fe200078e00ff */
[----:B------:R-:W-:Y:S06]  /*0370*/  @!P0 BRA `(.L_x_3) ;  /* 0x00000000005c8947 */ /* 0x000fec0003800000 */
[----:B------:R-:W-:Y:S02]  /*0380*/  FSETP.GTU.FTZ.AND P0, PT, |R0|, +INF , PT ;  /* 0x7f8000000000780b */ /* 0x000fe40003f1c200 */
[----:B------:R-:W-:-:S04]  /*0390*/  FSETP.GTU.FTZ.AND P1, PT, |R3|, +INF , PT ;  /* 0x7f8000000300780b */ /* 0x000fc80003f3c200 */
[----:B------:R-:W-:-:S13]  /*03a0*/  PLOP3.LUT P0, PT, P0, P1, PT, 0xf8, 0x8f ;  /* 0x00000000008f781c */ /* 0x000fda0000703f70 */
[----:B------:R-:W-:Y:S05]  /*03b0*/  @P0 BRA `(.L_x_4) ;  /* 0x00000004004c0947 */ /* 0x000fea0003800000 */
[----:B------:R-:W-:-:S13]  /*03c0*/  LOP3.LUT P0, RZ, R8, 0x7fffffff, R7, 0xc8, !PT ;  /* 0x7fffffff08ff7812 */ /* 0x000fda000780c807 */
[----:B------:R-:W-:Y:S05]  /*03d0*/  @!P0 BRA `(.L_x_5) ;  /* 0x00000004003c8947 */ /* 0x000fea0003800000 */
[C---:B------:R-:W-:Y:S02]  /*03e0*/  FSETP.NEU.FTZ.AND P2, PT, |R0|.reuse, +INF , PT ;  /* 0x7f8000000000780b */ /* 0x040fe40003f5d200 */
[----:B------:R-:W-:Y:S02]  /*03f0*/  FSETP.NEU.FTZ.AND P1, PT, |R3|, +INF , PT ;  /* 0x7f8000000300780b */ /* 0x000fe40003f3d200 */
[----:B------:R-:W-:-:S11]  /*0400*/  FSETP.NEU.FTZ.AND P0, PT, |R0|, +INF , PT ;  /* 0x7f8000000000780b */ /* 0x000fd60003f1d200 */
[----:B------:R-:W-:Y:S05]  /*0410*/  @!P1 BRA !P2, `(.L_x_5) ;  /* 0x00000004002c9947 */ /* 0x000fea0005000000 */
[----:B------:R-:W-:-:S04]  /*0420*/  LOP3.LUT P2, RZ, R7, 0x7fffffff, RZ, 0xc0, !PT ;  /* 0x7fffffff07ff7812 */ /* 0x000fc8000784c0ff */
[----:B------:R-:W-:-:S13]  /*0430*/  PLOP3.LUT P1, PT, P1, P2, PT, 0x2f, 0xf2 ;  /* 0x0000000000f2781c */ /* 0x000fda0000f24577 */
[----:B------:R-:W-:Y:S05]  /*0440*/  @P1 BRA `(.L_x_6) ;  /* 0x0000000400181947 */ /* 0x000fea0003800000 */
[----:B------:R-:W-:-:S04]  /*0450*/  LOP3.LUT P1, RZ, R8, 0x7fffffff, RZ, 0xc0, !PT ;  /* 0x7fffffff08ff7812 */ /* 0x000fc8000782c0ff */
[----:B------:R-:W-:-:S13]  /*0460*/  PLOP3.LUT P0, PT, P0, P1, PT, 0x2f, 0xf2 ;  /* 0x0000000000f2781c */ /* 0x000fda0000702577 */
[----:B------:R-:W-:Y:S05]  /*0470*/  @P0 BRA `(.L_x_7) ;  /* 0x0000000400000947 */ /* 0x000fea0003800000 */
[----:B------:R-:W-:Y:S02]  /*0480*/  ISETP.GE.AND P0, PT, R10, RZ, PT ;  /* 0x000000ff0a00720c */ /* 0x000fe40003f06270 */
[----:B------:R-:W-:-:S11]  /*0490*/  ISETP.GE.AND P1, PT, R11, RZ, PT ;  /* 0x000000ff0b00720c */ /* 0x000fd60003f26270 */
[----:B------:R-:W-:Y:S02]  /*04a0*/  @P0 IMAD.MOV.U32 R9, RZ, RZ, RZ ;  /* 0x000000ffff090224 */ /* 0x000fe400078e00ff */
[----:B------:R-:W-:Y:S01]  /*04b0*/  @!P0 FFMA R7, R0, 1.84467440737095516160e+19, RZ ;  /* 0x5f80000000078823 */ /* 0x000fe200000000ff */
[----:B------:R-:W-:Y:S02]  /*04c0*/  @!P0 IMAD.MOV.U32 R9, RZ, RZ, -0x40 ;  /* 0xffffffc0ff098424 */ /* 0x000fe400078e00ff */
[----:B------:R-:W-:Y:S02]  /*04d0*/  @!P1 FFMA R8, R3, 1.84467440737095516160e+19, RZ ;  /* 0x5f80000003089823 */ /* 0x000fe400000000ff */
[----:B------:R-:W-:-:S07]  /*04e0*/  @!P1 VIADD R9, R9, 0x40 ;  /* 0x0000004009099836 */ /* 0x000fce0000000000 */
.L_x_3:
[----:B------:R-:W-:Y:S01]  /*04f0*/  LEA R3, R6, 0xc0800000, 0x17 ;  /* 0xc080000006037811 */ /* 0x000fe200078eb8ff */
[----:B------:R-:W-:Y:S01]  /*0500*/  BSSY.RECONVERGENT B2, `(.L_x_8) ;  /* 0x0000036000027945 */ /* 0x000fe20003800200 */
[----:B------:R-:W-:-:S03]  /*0510*/  IADD3 R5, PT, PT, R5, -0x7f, RZ ;  /* 0xffffff8105057810 */ /* 0x000fc60007ffe0ff */
[----:B------:R-:W-:Y:S01]  /*0520*/  IMAD.IADD R3, R8, 0x1, -R3 ;  /* 0x0000000108037824 */ /* 0x000fe200078e0a03 */
[C---:B------:R-:W-:Y:S01]  /*0530*/  IADD3 R6, PT, PT, R5.reuse, 0x7f, -R6 ;  /* 0x0000007f05067810 */ /* 0x040fe20007ffe806 */
[----:B------:R-:W-:Y:S02]  /*0540*/  IMAD R0, R5, -0x800000, R7 ;  /* 0xff80000005007824 */ /* 0x000fe400078e0207 */
[----:B------:R-:W0:Y:S01]  /*0550*/  MUFU.RCP R8, R3 ;  /* 0x0000000300087308 */ /* 0x000e220000001000 */
[----:B------:R-:W-:Y:S01]  /*0560*/  FADD.FTZ R11, -R3, -RZ ;  /* 0x800000ff030b7221 */ /* 0x000fe20000010100 */
[----:B------:R-:W-:-:S03]  /*0570*/  IMAD.IADD R6, R6, 0x1, R9 ;  /* 0x0000000106067824 */ /* 0x000fc600078e0209 */
[----:B0-----:R-:W-:-:S04]  /*0580*/  FFMA R13, R8, R11, 1 ;  /* 0x3f800000080d7423 */ /* 0x001fc8000000000b */
[----:B------:R-:W-:-:S04]  /*0590*/  FFMA R10, R8, R13, R8 ;  /* 0x0000000d080a7223 */ /* 0x000fc80000000008 */
[----:B------:R-:W-:-:S04]  /*05a0*/  FFMA R7, R0, R10, RZ ;  /* 0x0000000a00077223 */ /* 0x000fc800000000ff */
[----:B------:R-:W-:-:S04]  /*05b0*/  FFMA R8, R11, R7, R0 ;  /* 0x000000070b087223 */ /* 0x000fc80000000000 */
[----:B------:R-:W-:-:S04]  /*05c0*/  FFMA R7, R10, R8, R7 ;  /* 0x000000080a077223 */ /* 0x000fc80000000007 */
[----:B------:R-:W-:-:S04]  /*05d0*/  FFMA R8, R11, R7, R0 ;  /* 0x000000070b087223 */ /* 0x000fc80000000000 */
[----:B------:R-:W-:-:S05]  /*05e0*/  FFMA R0, R10, R8, R7 ;  /* 0x000000080a007223 */ /* 0x000fca0000000007 */
[----:B------:R-:W-:-:S04]  /*05f0*/  SHF.R.U32.HI R3, RZ, 0x17, R0 ;  /* 0x00000017ff037819 */ /* 0x000fc80000011600 */
[----:B------:R-:W-:-:S05]  /*0600*/  LOP3.LUT R3, R3, 0xff, RZ, 0xc0, !PT ;  /* 0x000000ff03037812 */ /* 0x000fca00078ec0ff */
[----:B------:R-:W-:-:S04]  /*0610*/  IMAD.IADD R9, R3, 0x1, R6 ;  /* 0x0000000103097824 */ /* 0x000fc800078e0206 */
[----:B------:R-:W-:-:S05]  /*0620*/  VIADD R3, R9, 0xffffffff ;  /* 0xffffffff09037836 */ /* 0x000fca0000000000 */
[----:B------:R-:W-:-:S13]  /*0630*/  ISETP.GE.U32.AND P0, PT, R3, 0xfe, PT ;  /* 0x000000fe0300780c */ /* 0x000fda0003f06070 */
[----:B------:R-:W-:Y:S05]  /*0640*/  @!P0 BRA `(.L_x_9) ;  /* 0x0000000000808947 */ /* 0x000fea0003800000 */
[----:B------:R-:W-:-:S13]  /*0650*/  ISETP.GT.AND P0, PT, R9, 0xfe, PT ;  /* 0x000000fe0900780c */ /* 0x000fda0003f04270 */
[----:B------:R-:W-:Y:S05]  /*0660*/  @P0 BRA `(.L_x_10) ;  /* 0x00000000006c0947 */ /* 0x000fea0003800000 */
[----:B------:R-:W-:-:S13]  /*0670*/  ISETP.GE.AND P0, PT, R9, 0x1, PT ;  /* 0x000000010900780c */ /* 0x000fda0003f06270 */
[----:B------:R-:W-:Y:S05]  /*0680*/  @P0 BRA `(.L_x_11) ;  /* 0x0000000000740947 */ /* 0x000fea0003800000 */
[----:B------:R-:W-:Y:S02]  /*0690*/  ISETP.GE.AND P0, PT, R9, -0x18, PT ;  /* 0xffffffe80900780c */ /* 0x000fe40003f06270 */
[----:B------:R-:W-:-:S11]  /*06a0*/  LOP3.LUT R0, R0, 0x80000000, RZ, 0xc0, !PT ;  /* 0x8000000000007812 */ /* 0x000fd600078ec0ff */
[----:B------:R-:W-:Y:S05]  /*06b0*/  @!P0 BRA `(.L_x_11) ;  /* 0x0000000000688947 */ /* 0x000fea0003800000 */
[CCC-:B------:R-:W-:Y:S01]  /*06c0*/  FFMA.RZ R3, R10.reuse, R8.reuse, R7.reuse ;  /* 0x000000080a037223 */ /* 0x1c0fe2000000c007 */
[CCC-:B------:R-:W-:Y:S01]  /*06d0*/  FFMA.RM R6, R10.reuse, R8.reuse, R7.reuse ;  /* 0x000000080a067223 */ /* 0x1c0fe20000004007 */
[C---:B------:R-:W-:Y:S02]  /*06e0*/  ISETP.NE.AND P2, PT, R9.reuse, RZ, PT ;  /* 0x000000ff0900720c */ /* 0x040fe40003f45270 */
[----:B------:R-:W-:Y:S02]  /*06f0*/  ISETP.NE.AND P1, PT, R9, RZ, PT ;  /* 0x000000ff0900720c */ /* 0x000fe40003f25270 */
[----:B------:R-:W-:Y:S01]  /*0700*/  LOP3.LUT R5, R3, 0x7fffff, RZ, 0xc0, !PT ;  /* 0x007fffff03057812 */ /* 0x000fe200078ec0ff */
[----:B------:R-:W-:Y:S01]  /*0710*/  FFMA.RP R3, R10, R8, R7 ;  /* 0x000000080a037223 */ /* 0x000fe20000008007 */
[C---:B------:R-:W-:Y:S01]  /*0720*/  VIADD R8, R9.reuse, 0x20 ;  /* 0x0000002009087836 */ /* 0x040fe20000000000 */
[----:B------:R-:W-:Y:S02]  /*0730*/  IADD3 R7, PT, PT, -R9, RZ, RZ ;  /* 0x000000ff09077210 */ /* 0x000fe40007ffe1ff */
[----:B------:R-:W-:-:S02]  /*0740*/  LOP3.LUT R5, R5, 0x800000, RZ, 0xfc, !PT ;  /* 0x0080000005057812 */ /* 0x000fc400078efcff */
[----:B------:R-:W-:Y:S02]  /*0750*/  FSETP.NEU.FTZ.AND P0, PT, R3, R6, PT ;  /* 0x000000060300720b */ /* 0x000fe40003f1d000 */
[----:B------:R-:W-:Y:S02]  /*0760*/  SHF.L.U32 R8, R5, R8, RZ ;  /* 0x0000000805087219 */ /* 0x000fe400000006ff */
[----:B------:R-:W-:Y:S02]  /*0770*/  SEL R6, R7, RZ, P2 ;  /* 0x000000ff07067207 */ /* 0x000fe40001000000 */
[----:B------:R-:W-:Y:S02]  /*0780*/  ISETP.NE.AND P1, PT, R8, RZ, P1 ;  /* 0x000000ff0800720c */ /* 0x000fe40000f25270 */
[----:B------:R-:W-:Y:S02]  /*0790*/  SHF.R.U32.HI R6, RZ, R6, R5 ;  /* 0x00000006ff067219 */ /* 0x000fe40000011605 */
[----:B------:R-:W-:-:S02]  /*07a0*/  PLOP3.LUT P0, PT, P0, P1, PT, 0xf8, 0x8f ;  /* 0x00000000008f781c */ /* 0x000fc40000703f70 */
[----:B------:R-:W-:Y:S02]  /*07b0*/  SHF.R.U32.HI R8, RZ, 0x1, R6 ;  /* 0x00000001ff087819 */ /* 0x000fe40000011606 */
[----:B------:R-:W-:-:S04]  /*07c0*/  SEL R3, RZ, 0x1, !P0 ;  /* 0x00000001ff037807 */ /* 0x000fc80004000000 */
[----:B------:R-:W-:-:S04]  /*07d0*/  LOP3.LUT R3, R3, 0x1, R8, 0xf8, !PT ;  /* 0x0000000103037812 */ /* 0x000fc800078ef808 */
[----:B------:R-:W-:-:S05]  /*07e0*/  LOP3.LUT R3, R3, R6, RZ, 0xc0, !PT ;  /* 0x0000000603037212 */ /* 0x000fca00078ec0ff */
[----:B------:R-:W-:-:S05]  /*07f0*/  IMAD.IADD R3, R8, 0x1, R3 ;  /* 0x0000000108037824 */ /* 0x000fca00078e0203 */
[----:B------:R-:W-:Y:S01]  /*0800*/  LOP3.LUT R0, R3, R0, RZ, 0xfc, !PT ;  /* 0x0000000003007212 */ /* 0x000fe200078efcff */
[----:B------:R-:W-:Y:S06]  /*0810*/  BRA `(.L_x_11) ;  /* 0x0000000000107947 */ /* 0x000fec0003800000 */
.L_x_10:
[----:B------:R-:W-:-:S04]  /*0820*/  LOP3.LUT R0, R0, 0x80000000, RZ, 0xc0, !PT ;  /* 0x8000000000007812 */ /* 0x000fc800078ec0ff */
[----:B------:R-:W-:Y:S01]  /*0830*/  LOP3.LUT R0, R0, 0x7f800000, RZ, 0xfc, !PT ;  /* 0x7f80000000007812 */ /* 0x000fe200078efcff */
[----:B------:R-:W-:Y:S06]  /*0840*/  BRA `(.L_x_11) ;  /* 0x0000000000047947 */ /* 0x000fec0003800000 */
.L_x_9:
[----:B------:R-:W-:-:S07]  /*0850*/  IMAD R0, R6, 0x800000, R0 ;  /* 0x0080000006007824 */ /* 0x000fce00078e0200 */
.L_x_11:
[----:B------:R-:W-:Y:S05]  /*0860*/  BSYNC.RECONVERGENT B2 ;  /* 0x0000000000027941 */ /* 0x000fea0003800200 */
.L_x_8:
[----:B------:R-:W-:Y:S05]  /*0870*/  BRA `(.L_x_12) ;  /* 0x0000000000207947 */ /* 0x000fea0003800000 */
.L_x_7:
[----:B------:R-:W-:-:S04]  /*0880*/  LOP3.LUT R0, R8, 0x80000000, R7, 0x48, !PT ;  /* 0x8000000008007812 */ /* 0x000fc800078e4807 */
[----:B------:R-:W-:Y:S01]  /*0890*/  LOP3.LUT R0, R0, 0x7f800000, RZ, 0xfc, !PT ;  /* 0x7f80000000007812 */ /* 0x000fe200078efcff */
[----:B------:R-:W-:Y:S06]  /*08a0*/  BRA `(.L_x_12) ;  /* 0x0000000000147947 */ /* 0x000fec0003800000 */
.L_x_6:
[----:B------:R-:W-:Y:S01]  /*08b0*/  LOP3.LUT R0, R8, 0x80000000, R7, 0x48, !PT ;  /* 0x8000000008007812 */ /* 0x000fe200078e4807 */
[----:B------:R-:W-:Y:S06]  /*08c0*/  BRA `(.L_x_12) ;  /* 0x00000000000c7947 */ /* 0x000fec0003800000 */
.L_x_5:
[----:B------:R-:W0:Y:S01]  /*08d0*/  MUFU.RSQ R0, -QNAN ;  /* 0xffc0000000007908 */ /* 0x000e220000001400 */
[----:B------:R-:W-:Y:S05]  /*08e0*/  BRA `(.L_x_12) ;  /* 0x0000000000047947 */ /* 0x000fea0003800000 */
.L_x_4:
[----:B------:R-:W-:-:S07]  /*08f0*/  FADD.FTZ R0, R0, R3 ;  /* 0x0000000300007221 */ /* 0x000fce0000010000 */
.L_x_12:
[----:B------:R-:W-:Y:S05]  /*0900*/  BSYNC.RECONVERGENT B1 ;  /* 0x0000000000017941 */ /* 0x000fea0003800200 */
.L_x_2:
[----:B------:R-:W-:-:S04]  /*0910*/  IMAD.MOV.U32 R5, RZ, RZ, 0x0 ;  /* 0x00000000ff057424 */ /* 0x000fc800078e00ff */
[----:B0-----:R-:W-:Y:S05]  /*0920*/  RET.REL.NODEC R4 `(_Z19silu_mul_f32_kernelPKfS0_Pfi) ;  /* 0xfffffff404b47950 */ /* 0x001fea0003c3ffff */
.L_x_13:
[----:B------:R-:W-:-:S00]  /*0930*/  BRA `(.L_x_13) ;  /* 0xfffffffc00fc7947 */ /* 0x000fc0000383ffff */
[----:B------:R-:W-:-:S00]  /*0940*/  NOP ;  /* 0x0000000000007918 */ /* 0x000fc00000000000 */
        /* <DEDUP_REMOVED lines=11> */
.L_x_62:


//--------------------- .text._Z15silu_f16_kernelPK6__halfPS_i --------------------------
	.section	.text._Z15silu_f16_kernelPK6__halfPS_i,"ax",@progbits
	.align	128
        .global         _Z15silu_f16_kernelPK6__halfPS_i
        .type           _Z15silu_f16_kernelPK6__halfPS_i,@function
        .size           _Z15silu_f16_kernelPK6__halfPS_i,(.L_x_63 - _Z15silu_f16_kernelPK6__halfPS_i)
        .other          _Z15silu_f16_kernelPK6__halfPS_i,@"STO_CUDA_ENTRY STV_DEFAULT"
_Z15silu_f16_kernelPK6__halfPS_i:
.text._Z15silu_f16_kernelPK6__halfPS_i:
        /* <DEDUP_REMOVED lines=11> */
[----:B-1----:R-:W2:Y:S01]  /*00b0*/  LDG.E.U16.CONSTANT R0, desc[UR4][R4.64] ;  /* 0x0000000404007981 */ /* 0x002ea2000c1e9500 */
[----:B------:R-:W-:Y:S01]  /*00c0*/  IMAD.MOV.U32 R3, RZ, RZ, 0x3bbb989d ;  /* 0x3bbb989dff037424 */ /* 0x000fe200078e00ff */
[----:B------:R-:W-:Y:S01]  /*00d0*/  BSSY.RECONVERGENT B0, `(.L_x_14) ;  /* 0x0000016000007945 */ /* 0x000fe20003800200 */
[----:B------:R-:W-:Y:S02]  /*00e0*/  IMAD.MOV.U32 R6, RZ, RZ, 0x437c0000 ;  /* 0x437c0000ff067424 */ /* 0x000fe400078e00ff */
[----:B--2---:R-:W-:-:S05]  /*00f0*/  HADD2.F32 R0, -RZ, R0.H0_H0 ;  /* 0x20000000ff007230 */ /* 0x004fca0000004100 */
[----:B------:R-:W-:-:S04]  /*0100*/  FFMA.SAT R3, R0, -R3, 0.5 ;  /* 0x3f00000000037423 */ /* 0x000fc80000002803 */
        /* <DEDUP_REMOVED lines=16> */
[----:B------:R-:W-:Y:S05]  /*0210*/  CALL.REL.NOINC `($__internal_1_$__cuda_sm3x_div_rn_noftz_f32_slowpath) ;  /* 0x00000000001c7944 */ /* 0x000fea0003c00000 */
[----:B------:R-:W-:-:S07]  /*0220*/  IMAD.MOV.U32 R6, RZ, RZ, R0 ;  /* 0x000000ffff067224 */ /* 0x000fce00078e0000 */
.L_x_15:
[----:B------:R-:W-:Y:S05]  /*0230*/  BSYNC.RECONVERGENT B0 ;  /* 0x0000000000007941 */ /* 0x000fea0003800200 */
.L_x_14:
[----:B------:R-:W0:Y:S01]  /*0240*/  LDC.64 R4, c[0x0][0x388] ;  /* 0x0000e200ff047b82 */ /* 0x000e220000000a00 */
[----:B------:R-:W-:Y:S01]  /*0250*/  F2FP.F16.F32.PACK_AB R6, RZ, R6 ;  /* 0x00000006ff06723e */ /* 0x000fe200000000ff */
[----:B0-----:R-:W-:-:S05]  /*0260*/  IMAD.WIDE R2, R2, 0x2, R4 ;  /* 0x0000000202027825 */ /* 0x001fca00078e0204 */
[----:B------:R-:W-:Y:S01]  /*0270*/  STG.E.U16 desc[UR4][R2.64], R6 ;  /* 0x0000000602007986 */ /* 0x000fe2000c101504 */
[----:B------:R-:W-:Y:S05]  /*0280*/  EXIT ;  /* 0x000000000000794d */ /* 0x000fea0003800000 */
        .weak           $__internal_1_$__cuda_sm3x_div_rn_noftz_f32_slowpath
        .type           $__internal_1_$__cuda_sm3x_div_rn_noftz_f32_slowpath,@function
        .size           $__internal_1_$__cuda_sm3x_div_rn_noftz_f32_slowpath,(.L_x_63 - $__internal_1_$__cuda_sm3x_div_rn_noftz_f32_slowpath)
$__internal_1_$__cuda_sm3x_div_rn_noftz_f32_slowpath:
[--C-:B------:R-:W-:Y:S01]  /*0290*/  SHF.R.U32.HI R6, RZ, 0x17, R3.reuse ;  /* 0x00000017ff067819 */ /* 0x100fe20000011603 */
[----:B------:R-:W-:Y:S01]  /*02a0*/  BSSY.RECONVERGENT B1, `(.L_x_16) ;  /* 0x0000064000017945 */ /* 0x000fe20003800200 */
[--C-:B------:R-:W-:Y:S01]  /*02b0*/  SHF.R.U32.HI R5, RZ, 0x17, R0.reuse ;  /* 0x00000017ff057819 */ /* 0x100fe20000011600 */
[----:B------:R-:W-:Y:S01]  /*02c0*/  IMAD.MOV.U32 R7, RZ, RZ, R0 ;  /* 0x000000ffff077224 */ /* 0x000fe200078e0000 */
[----:B------:R-:W-:Y:S01]  /*02d0*/  LOP3.LUT R6, R6, 0xff, RZ, 0xc0, !PT ;  /* 0x000000ff06067812 */ /* 0x000fe200078ec0ff */
[----:B------:R-:W-:Y:S01]  /*02e0*/  IMAD.MOV.U32 R8, RZ, RZ, R3 ;  /* 0x000000ffff087224 */ /* 0x000fe200078e0003 */
[----:B------:R-:W-:-:S03]  /*02f0*/  LOP3.LUT R5, R5, 0xff, RZ, 0xc0, !PT ;  /* 0x000000ff05057812 */ /* 0x000fc600078ec0ff */
        /* <DEDUP_REMOVED lines=27> */
[----:B------:R-:W-:-:S03]  /*04b0*/  @!P1 FFMA R8, R3, 1.84467440737095516160e+19, RZ ;  /* 0x5f80000003089823 */ /* 0x000fc600000000ff */
[----:B------:R-:W-:-:S07]  /*04c0*/  @!P1 IADD3 R9, PT, PT, R9, 0x40, RZ ;  /* 0x0000004009099810 */ /* 0x000fce0007ffe0ff */
.L_x_17:
[----:B------:R-:W-:Y:S01]  /*04d0*/  LEA R3, R6, 0xc0800000, 0x17 ;  /* 0xc080000006037811 */ /* 0x000fe200078eb8ff */
[----:B------:R-:W-:Y:S01]  /*04e0*/  VIADD R5, R5, 0xffffff81 ;  /* 0xffffff8105057836 */ /* 0x000fe20000000000 */
[----:B------:R-:W-:Y:S03]  /*04f0*/  BSSY.RECONVERGENT B2, `(.L_x_22) ;  /* 0x0000035000027945 */ /* 0x000fe60003800200 */
        /* <DEDUP_REMOVED lines=32> */
[----:B------:R-:W-:Y:S01]  /*0700*/  IADD3 R8, PT, PT, R9, 0x20, RZ ;  /* 0x0000002009087810 */ /* 0x000fe20007ffe0ff */
[----:B------:R-:W-:Y:S01]  /*0710*/  IMAD.MOV R7, RZ, RZ, -R9 ;  /* 0x000000ffff077224 */ /* 0x000fe200078e0a09 */
        /* <DEDUP_REMOVED lines=14> */
.L_x_24:
[----:B------:R-:W-:-:S04]  /*0800*/  LOP3.LUT R0, R0, 0x80000000, RZ, 0xc0, !PT ;  /* 0x8000000000007812 */ /* 0x000fc800078ec0ff */
[----:B------:R-:W-:Y:S01]  /*0810*/  LOP3.LUT R0, R0, 0x7f800000, RZ, 0xfc, !PT ;  /* 0x7f80000000007812 */ /* 0x000fe200078efcff */
[----:B------:R-:W-:Y:S06]  /*0820*/  BRA `(.L_x_25) ;  /* 0x0000000000047947 */ /* 0x000fec0003800000 */
.L_x_23:
[----:B------:R-:W-:-:S07]  /*0830*/  IMAD R0, R6, 0x800000, R0 ;  /* 0x0080000006007824 */ /* 0x000fce00078e0200 */
.L_x_25:
[----:B------:R-:W-:Y:S05]  /*0840*/  BSYNC.RECONVERGENT B2 ;  /* 0x0000000000027941 */ /* 0x000fea0003800200 */
.L_x_22:
[----:B------:R-:W-:Y:S05]  /*0850*/  BRA `(.L_x_26) ;  /* 0x0000000000207947 */ /* 0x000fea0003800000 */
.L_x_21:
[----:B------:R-:W-:-:S04]  /*0860*/  LOP3.LUT R0, R8, 0x80000000, R7, 0x48, !PT ;  /* 0x8000000008007812 */ /* 0x000fc800078e4807 */
[----:B------:R-:W-:Y:S01]  /*0870*/  LOP3.LUT R0, R0, 0x7f800000, RZ, 0xfc, !PT ;  /* 0x7f80000000007812 */ /* 0x000fe200078efcff */
[----:B------:R-:W-:Y:S06]  /*0880*/  BRA `(.L_x_26) ;  /* 0x0000000000147947 */ /* 0x000fec0003800000 */
.L_x_20:
[----:B------:R-:W-:Y:S01]  /*0890*/  LOP3.LUT R0, R8, 0x80000000, R7, 0x48, !PT ;  /* 0x8000000008007812 */ /* 0x000fe200078e4807 */
[----:B------:R-:W-:Y:S06]  /*08a0*/  BRA `(.L_x_26) ;  /* 0x00000000000c7947 */ /* 0x000fec0003800000 */
.L_x_19:
[----:B------:R-:W0:Y:S01]  /*08b0*/  MUFU.RSQ R0, -QNAN ;  /* 0xffc0000000007908 */ /* 0x000e220000001400 */
[----:B------:R-:W-:Y:S05]  /*08c0*/  BRA `(.L_x_26) ;  /* 0x0000000000047947 */ /* 0x000fea0003800000 */
.L_x_18:
[----:B------:R-:W-:-:S07]  /*08d0*/  FADD.FTZ R0, R0, R3 ;  /* 0x0000000300007221 */ /* 0x000fce0000010000 */
.L_x_26:
[----:B------:R-:W-:Y:S05]  /*08e0*/  BSYNC.RECONVERGENT B1 ;  /* 0x0000000000017941 */ /* 0x000fea0003800200 */
.L_x_16:
[----:B------:R-:W-:-:S04]  /*08f0*/  IMAD.MOV.U32 R5, RZ, RZ, 0x0 ;  /* 0x00000000ff057424 */ /* 0x000fc800078e00ff */
[----:B0-----:R-:W-:Y:S05]  /*0900*/  RET.REL.NODEC R4 `(_Z15silu_f16_kernelPK6__halfPS_i) ;  /* 0xfffffff404bc7950 */ /* 0x001fea0003c3ffff */
.L_x_27:
        /* <DEDUP_REMOVED lines=15> */
.L_x_63:


//--------------------- .text._Z20silu_f32_vec4_kernelPK6float4PS_i --------------------------
	.section	.text._Z20silu_f32_vec4_kernelPK6float4PS_i,"ax",@progbits
	.align	128
        .global         _Z20silu_f32_vec4_kernelPK6float4PS_i
        .type           _Z20silu_f32_vec4_kernelPK6float4PS_i,@function
        .size           _Z20silu_f32_vec4_kernelPK6float4PS_i,(.L_x_64 - _Z20silu_f32_vec4_kernelPK6float4PS_i)
        .other          _Z20silu_f32_vec4_kernelPK6float4PS_i,@"STO_CUDA_ENTRY STV_DEFAULT"
_Z20silu_f32_vec4_kernelPK6float4PS_i:
.text._Z20silu_f32_vec4_kernelPK6float4PS_i:
[----:B------:R-:W-:Y:S01]  /*0000*/  LDC R1, c[0x0][0x37c] ;  /* 0x0000df00ff017b82 */ /* 0x000fe20000000800 */
[----:B------:R-:W0:Y:S01]  /*0010*/  S2R R3, SR_TID.X ;  /* 0x0000000000037919 */ /* 0x000e220000002100 */
[----:B------:R-:W1:Y:S06]  /*0020*/  LDCU UR5, c[0x0][0x390] ;  /* 0x00007200ff0577ac */ /* 0x000e6c0008000800 */
[----:B------:R-:W0:Y:S08]  /*0030*/  S2UR UR6, SR_CTAID.X ;  /* 0x00000000000679c3 */ /* 0x000e300000002500 */
[----:B------:R-:W0:Y:S01]  /*0040*/  LDC R2, c[0x0][0x360] ;  /* 0x0000d800ff027b82 */ /* 0x000e220000000800 */
[----:B-1----:R-:W-:-:S04]  /*0050*/  USHF.R.S32.HI UR4, URZ, 0x1f, UR5 ;  /* 0x0000001fff047899 */ /* 0x002fc80008011405 */
[----:B------:R-:W-:-:S04]  /*0060*/  ULEA.HI UR4, UR4, UR5, URZ, 0x2 ;  /* 0x0000000504047291 */ /* 0x000fc8000f8f10ff */
[----:B------:R-:W-:Y:S01]  /*0070*/  USHF.R.S32.HI UR4, URZ, 0x2, UR4 ;  /* 0x00000002ff047899 */ /* 0x000fe20008011404 */
[----:B0-----:R-:W-:-:S05]  /*0080*/  IMAD R2, R2, UR6, R3 ;  /* 0x0000000602027c24 */ /* 0x001fca000f8e0203 */
[----:B------:R-:W-:-:S13]  /*0090*/  ISETP.GE.AND P0, PT, R2, UR4, PT ;  /* 0x0000000402007c0c */ /* 0x000fda000bf06270 */
[----:B------:R-:W-:Y:S05]  /*00a0*/  @P0 EXIT ;  /* 0x000000000000094d */ /* 0x000fea0003800000 */
[----:B------:R-:W0:Y:S01]  /*00b0*/  LDC.64 R4, c[0x0][0x380] ;  /* 0x0000e000ff047b82 */ /* 0x000e220000000a00 */
[----:B------:R-:W1:Y:S01]  /*00c0*/  LDCU.64 UR4, c[0x0][0x358] ;  /* 0x00006b00ff0477ac */ /* 0x000e620008000a00 */
[----:B0-----:R-:W-:-:S06]  /*00d0*/  IMAD.WIDE R4, R2, 0x10, R4 ;  /* 0x0000001002047825 */ /* 0x001fcc00078e0204 */
[----:B-1----:R-:W2:Y:S01]  /*00e0*/  LDG.E.128.CONSTANT R4, desc[UR4][R4.64] ;  /* 0x0000000404047981 */ /* 0x002ea2000c1e9d00 */
[----:B------:R-:W-:Y:S02]  /*00f0*/  HFMA2 R3, -RZ, RZ, 0.96630859375, -0.0022525787353515625 ;  /* 0x3bbb989dff037431 */ /* 0x000fe400000001ff */
[----:B------:R-:W-:Y:S01]  /*0100*/  IMAD.MOV.U32 R9, RZ, RZ, 0x437c0000 ;  /* 0x437c0000ff097424 */ /* 0x000fe200078e00ff */
[----:B------:R-:W-:Y:S02]  /*0110*/  BSSY.RECONVERGENT B0, `(.L_x_28) ;  /* 0x0000014000007945 */ /* 0x000fe40003800200 */
[----:B--2---:R-:W-:-:S04]  /*0120*/  FFMA.SAT R0, R4, -R3, 0.5 ;  /* 0x3f00000004007423 */ /* 0x004fc80000002803 */
[----:B------:R-:W-:-:S04]  /*0130*/  FFMA.RM R0, R0, R9, 12582913 ;  /* 0x4b40000100007423 */ /* 0x000fc80000004009 */
[C---:B------:R-:W-:Y:S01]  /*0140*/  FADD R3, R0.reuse, -12583039 ;  /* 0xcb40007f00037421 */ /* 0x040fe20000000000 */
[----:B------:R-:W-:-:S03]  /*0150*/  SHF.L.U32 R0, R0, 0x17, RZ ;  /* 0x0000001700007819 */ /* 0x000fc600000006ff */
[----:B------:R-:W-:-:S04]  /*0160*/  FFMA R3, R4, -1.4426950216293334961, -R3 ;  /* 0xbfb8aa3b04037823 */ /* 0x000fc80000000803 */
[----:B------:R-:W-:-:S06]  /*0170*/  FFMA R3, R4, -1.925963033500011079e-08, R3 ;  /* 0xb2a5706004037823 */ /* 0x000fcc0000000003 */
        /* <DEDUP_REMOVED lines=11> */
[----:B------:R-:W-:Y:S05]  /*0230*/  CALL.REL.NOINC `($__internal_2_$__cuda_sm3x_div_rn_noftz_f32_slowpath) ;  /* 0x0000000400387944 */ /* 0x000fea0003c00000 */
[----:B------:R-:W-:-:S07]  /*0240*/  IMAD.MOV.U32 R8, RZ, RZ, R0 ;  /* 0x000000ffff087224 */ /* 0x000fce00078e0000 */
.L_x_29:
[----:B------:R-:W-:Y:S05]  /*0250*/  BSYNC.RECONVERGENT B0 ;  /* 0x0000000000007941 */ /* 0x000fea0003800200 */
.L_x_28:
[----:B------:R-:W-:Y:S01]  /*0260*/  MOV R0, 0x3bbb989d ;  /* 0x3bbb989d00007802 */ /* 0x000fe20000000f00 */
[----:B------:R-:W-:Y:S01]  /*0270*/  IMAD.MOV.U32 R3, RZ, RZ, 0x437c0000 ;  /* 0x437c0000ff037424 */ /* 0x000fe200078e00ff */
[----:B------:R-:W-:Y:S03]  /*0280*/  BSSY.RECONVERGENT B0, `(.L_x_30) ;  /* 0x0000015000007945 */ /* 0x000fe60003800200 */
[----:B------:R-:W-:-:S04]  /*0290*/  FFMA.SAT R0, R5, -R0, 0.5 ;  /* 0x3f00000005007423 */ /* 0x000fc80000002800 */
[----:B------:R-:W-:-:S04]  /*02a0*/  FFMA.RM R0, R0, R3, 12582913 ;  /* 0x4b40000100007423 */ /* 0x000fc80000004003 */
[C---:B------:R-:W-:Y:S01]  /*02b0*/  FADD R4, R0.reuse, -12583039 ;  /* 0xcb40007f00047421 */ /* 0x040fe20000000000 */
[----:B------:R-:W-:-:S03]  /*02c0*/  SHF.L.U32 R0, R0, 0x17, RZ ;  /* 0x0000001700007819 */ /* 0x000fc600000006ff */
        /* <DEDUP_REMOVED lines=12> */
[----:B------:R-:W-:Y:S01]  /*0390*/  IMAD.MOV.U32 R4, RZ, RZ, R5 ;  /* 0x000000ffff047224 */ /* 0x000fe200078e0005 */
[----:B------:R-:W-:-:S07]  /*03a0*/  MOV R12, 0x3c0 ;  /* 0x000003c0000c7802 */ /* 0x000fce0000000f00 */
[----:B------:R-:W-:Y:S05]  /*03b0*/  CALL.REL.NOINC `($__internal_2_$__cuda_sm3x_div_rn_noftz_f32_slowpath) ;  /* 0x0000000000d87944 */ /* 0x000fea0003c00000 */
[----:B------:R-:W-:-:S07]  /*03c0*/  MOV R9, R0 ;  /* 0x0000000000097202 */ /* 0x000fce0000000f00 */
.L_x_31:
[----:B------:R-:W-:Y:S05]  /*03d0*/  BSYNC.RECONVERGENT B0 ;  /* 0x0000000000007941 */ /* 0x000fea0003800200 */
.L_x_30:
[----:B------:R-:W-:Y:S02]  /*03e0*/  HFMA2 R5, -RZ, RZ, 3.7421875, 0 ;  /* 0x437c0000ff057431 */ /* 0x000fe400000001ff */
[----:B------:R-:W-:Y:S01]  /*03f0*/  IMAD.MOV.U32 R3, RZ, RZ, 0x3bbb989d ;  /* 0x3bbb989dff037424 */ /* 0x000fe200078e00ff */
[----:B------:R-:W-:Y:S03]  /*0400*/  BSSY.RECONVERGENT B0, `(.L_x_32) ;  /* 0x0000015000007945 */ /* 0x000fe60003800200 */
[----:B------:R-:W-:-:S04]  /*0410*/  FFMA.SAT R0, R6, -R3, 0.5 ;  /* 0x3f00000006007423 */ /* 0x000fc80000002803 */
[----:B------:R-:W-:-:S04]  /*0420*/  FFMA.RM R0, R0, R5, 12582913 ;  /* 0x4b40000100007423 */ /* 0x000fc80000004005 */
[C---:B------:R-:W-:Y:S01]  /*0430*/  FADD R3, R0.reuse, -12583039 ;  /* 0xcb40007f00037421 */ /* 0x040fe20000000000 */
[----:B------:R-:W-:-:S03]  /*0440*/  IMAD.SHL.U32 R0, R0, 0x800000, RZ ;  /* 0x0080000000007824 */ /* 0x000fc600078e00ff */
        /* <DEDUP_REMOVED lines=12> */
[----:B------:R-:W-:Y:S02]  /*0510*/  MOV R4, R6 ;  /* 0x0000000600047202 */ /* 0x000fe40000000f00 */
[----:B------:R-:W-:-:S07]  /*0520*/  MOV R12, 0x540 ;  /* 0x00000540000c7802 */ /* 0x000fce0000000f00 */
[----:B------:R-:W-:Y:S05]  /*0530*/  CALL.REL.NOINC `($__internal_2_$__cuda_sm3x_div_rn_noftz_f32_slowpath) ;  /* 0x0000000000787944 */ /* 0x000fea0003c00000 */
[----:B------:R-:W-:-:S07]  /*0540*/  MOV R10, R0 ;  /* 0x00000000000a7202 */ /* 0x000fce0000000f00 */
.L_x_33:
[----:B------:R-:W-:Y:S05]  /*0550*/  BSYNC.RECONVERGENT B0 ;  /* 0x0000000000007941 */ /* 0x000fea0003800200 */
.L_x_32:
[----:B------:R-:W-:Y:S02]  /*0560*/  HFMA2 R3, -RZ, RZ, 3.7421875, 0 ;  /* 0x437c0000ff037431 */ /* 0x000fe400000001ff */
        /* <DEDUP_REMOVED lines=22> */
.L_x_35:
[----:B------:R-:W-:Y:S05]  /*06d0*/  BSYNC.RECONVERGENT B0 ;  /* 0x0000000000007941 */ /* 0x000fea0003800200 */
.L_x_34:
[----:B------:R-:W0:Y:S02]  /*06e0*/  LDC.64 R4, c[0x0][0x388] ;  /* 0x0000e200ff047b82 */ /* 0x000e240000000a00 */
[----:B0-----:R-:W-:-:S05]  /*06f0*/  IMAD.WIDE R2, R2, 0x10, R4 ;  /* 0x0000001002027825 */ /* 0x001fca00078e0204 */
[----:B------:R-:W-:Y:S01]  /*0700*/  STG.E.128 desc[UR4][R2.64], R8 ;  /* 0x0000000802007986 */ /* 0x000fe2000c101d04 */
[----:B------:R-:W-:Y:S05]  /*0710*/  EXIT ;  /* 0x000000000000794d */ /* 0x000fea0003800000 */
        .weak           $__internal_2_$__cuda_sm3x_div_rn_noftz_f32_slowpath
        .type           $__internal_2_$__cuda_sm3x_div_rn_noftz_f32_slowpath,@function
        .size           $__internal_2_$__cuda_sm3x_div_rn_noftz_f32_slowpath,(.L_x_64 - $__internal_2_$__cuda_sm3x_div_rn_noftz_f32_slowpath)
$__internal_2_$__cuda_sm3x_div_rn_noftz_f32_slowpath:
[----:B------:R-:W-:Y:S01]  /*0720*/  SHF.R.U32.HI R13, RZ, 0x17, R3 ;  /* 0x00000017ff0d7819 */ /* 0x000fe20000011603 */
[----:B------:R-:W-:Y:S01]  /*0730*/  BSSY.RECONVERGENT B1, `(.L_x_36) ;  /* 0x0000062000017945 */ /* 0x000fe20003800200 */
[----:B------:R-:W-:Y:S02]  /*0740*/  SHF.R.U32.HI R0, RZ, 0x17, R4 ;  /* 0x00000017ff007819 */ /* 0x000fe40000011604 */
[----:B------:R-:W-:Y:S02]  /*0750*/  LOP3.LUT R13, R13, 0xff, RZ, 0xc0, !PT ;  /* 0x000000ff0d0d7812 */ /* 0x000fe400078ec0ff */
[----:B------:R-:W-:Y:S02]  /*0760*/  LOP3.LUT R16, R0, 0xff, RZ, 0xc0, !PT ;  /* 0x000000ff00107812 */ /* 0x000fe400078ec0ff */
[----:B------:R-:W-:-:S03]  /*0770*/  IADD3 R14, PT, PT, R13, -0x1, RZ ;  /* 0xffffffff0d0e7810 */ /* 0x000fc60007ffe0ff */
[----:B------:R-:W-:Y:S01]  /*0780*/  VIADD R0, R16, 0xffffffff ;  /* 0xffffffff10007836 */ /* 0x000fe20000000000 */
[----:B------:R-:W-:-:S04]  /*0790*/  ISETP.GT.U32.AND P0, PT, R14, 0xfd, PT ;  /* 0x000000fd0e00780c */ /* 0x000fc80003f04070 */
[----:B------:R-:W-:-:S13]  /*07a0*/  ISETP.GT.U32.OR P0, PT, R0, 0xfd, P0 ;  /* 0x000000fd0000780c */ /* 0x000fda0000704470 */
[----:B------:R-:W-:Y:S01]  /*07b0*/  @!P0 MOV R11, RZ ;  /* 0x000000ff000b8202 */ /* 0x000fe20000000f00 */
        /* <DEDUP_REMOVED lines=19> */
[----:B------:R-:W-:Y:S01]  /*08f0*/  @P0 MOV R11, RZ ;  /* 0x000000ff000b0202 */ /* 0x000fe20000000f00 */
[----:B------:R-:W-:Y:S02]  /*0900*/  @!P0 IMAD.MOV.U32 R11, RZ, RZ, -0x40 ;  /* 0xffffffc0ff0b8424 */ /* 0x000fe400078e00ff */
[----:B------:R-:W-:Y:S01]  /*0910*/  @!P0 FFMA R4, R4, 1.84467440737095516160e+19, RZ ;  /* 0x5f80000004048823 */ /* 0x000fe200000000ff */
[----:B------:R-:W-:Y:S02]  /*0920*/  @!P1 FFMA R3, R3, 1.84467440737095516160e+19, RZ ;  /* 0x5f80000003039823 */ /* 0x000fe400000000ff */
[----:B------:R-:W-:-:S07]  /*0930*/  @!P1 IADD3 R11, PT, PT, R11, 0x40, RZ ;  /* 0x000000400b0b9810 */ /* 0x000fce0007ffe0ff */
.L_x_37:
[----:B------:R-:W-:Y:S01]  /*0940*/  LEA R0, R13, 0xc0800000, 0x17 ;  /* 0xc08000000d007811 */ /* 0x000fe200078eb8ff */
[----:B------:R-:W-:Y:S03]  /*0950*/  BSSY.RECONVERGENT B2, `(.L_x_42) ;  /* 0x0000036000027945 */ /* 0x000fe60003800200 */
[----:B------:R-:W-:Y:S01]  /*0960*/  IADD3 R14, PT, PT, -R0, R3, RZ ;  /* 0x00000003000e7210 */ /* 0x000fe20007ffe1ff */
[----:B------:R-:W-:-:S03]  /*0970*/  VIADD R3, R16, 0xffffff81 ;  /* 0xffffff8110037836 */ /* 0x000fc60000000000 */
[----:B------:R-:W0:Y:S01]  /*0980*/  MUFU.RCP R15, R14 ;  /* 0x0000000e000f7308 */ /* 0x000e220000001000 */
[----:B------:R-:W-:Y:S01]  /*0990*/  FADD.FTZ R17, -R14, -RZ ;  /* 0x800000ff0e117221 */ /* 0x000fe20000010100 */
[----:B------:R-:W-:-:S03]  /*09a0*/  IMAD R0, R3, -0x800000, R4 ;  /* 0xff80000003007824 */ /* 0x000fc600078e0204 */
[----:B0-----:R-:W-:-:S04]  /*09b0*/  FFMA R16, R15, R17, 1 ;  /* 0x3f8000000f107423 */ /* 0x001fc80000000011 */
[----:B------:R-:W-:-:S04]  /*09c0*/  FFMA R19, R15, R16, R15 ;  /* 0x000000100f137223 */ /* 0x000fc8000000000f */
[----:B------:R-:W-:-:S04]  /*09d0*/  FFMA R4, R0, R19, RZ ;  /* 0x0000001300047223 */ /* 0x000fc800000000ff */
[----:B------:R-:W-:-:S04]  /*09e0*/  FFMA R15, R17, R4, R0 ;  /* 0x00000004110f7223 */ /* 0x000fc80000000000 */
[----:B------:R-:W-:Y:S01]  /*09f0*/  FFMA R16, R19, R15, R4 ;  /* 0x0000000f13107223 */ /* 0x000fe20000000004 */
[----:B------:R-:W-:-:S03]  /*0a00*/  IADD3 R4, PT, PT, R3, 0x7f, -R13 ;  /* 0x0000007f03047810 */ /* 0x000fc60007ffe80d */
[----:B------:R-:W-:Y:S01]  /*0a10*/  FFMA R17, R17, R16, R0 ;  /* 0x0000001011117223 */ /* 0x000fe20000000000 */
[----:B------:R-:W-:-:S03]  /*0a20*/  IADD3 R4, PT, PT, R4, R11, RZ ;  /* 0x0000000b04047210 */ /* 0x000fc60007ffe0ff */
[----:B------:R-:W-:-:S05]  /*0a30*/  FFMA R0, R19, R17, R16 ;  /* 0x0000001113007223 */ /* 0x000fca0000000010 */
[----:B------:R-:W-:-:S04]  /*0a40*/  SHF.R.U32.HI R3, RZ, 0x17, R0 ;  /* 0x00000017ff037819 */ /* 0x000fc80000011600 */
[----:B------:R-:W-:-:S04]  /*0a50*/  LOP3.LUT R3, R3, 0xff, RZ, 0xc0, !PT ;  /* 0x000000ff03037812 */ /* 0x000fc800078ec0ff */
[----:B------:R-:W-:-:S05]  /*0a60*/  IADD3 R13, PT, PT, R3, R4, RZ ;  /* 0x00000004030d7210 */ /* 0x000fca0007ffe0ff */
        /* <DEDUP_REMOVED lines=10> */
[-CC-:B------:R-:W-:Y:S01]  /*0b10*/  FFMA.RZ R3, R19, R17.reuse, R16.reuse ;  /* 0x0000001113037223 */ /* 0x180fe2000000c010 */
[----:B------:R-:W-:Y:S01]  /*0b20*/  IADD3 R14, PT, PT, R13, 0x20, RZ ;  /* 0x000000200d0e7810 */ /* 0x000fe20007ffe0ff */
[-CC-:B------:R-:W-:Y:S01]  /*0b30*/  FFMA.RM R4, R19, R17.reuse, R16.reuse ;  /* 0x0000001113047223 */ /* 0x180fe20000004010 */
[----:B------:R-:W-:Y:S02]  /*0b40*/  ISETP.NE.AND P2, PT, R13, RZ, PT ;  /* 0x000000ff0d00720c */ /* 0x000fe40003f45270 */
[----:B------:R-:W-:Y:S01]  /*0b50*/  LOP3.LUT R11, R3, 0x7fffff, RZ, 0xc0, !PT ;  /* 0x007fffff030b7812 */ /* 0x000fe200078ec0ff */
[----:B------:R-:W-:Y:S01]  /*0b60*/  FFMA.RP R3, R19, R17, R16 ;  /* 0x0000001113037223 */ /* 0x000fe20000008010 */
[----:B------:R-:W-:Y:S02]  /*0b70*/  ISETP.NE.AND P1, PT, R13, RZ, PT ;  /* 0x000000ff0d00720c */ /* 0x000fe40003f25270 */
[----:B------:R-:W-:Y:S02]  /*0b80*/  LOP3.LUT R11, R11, 0x800000, RZ, 0xfc, !PT ;  /* 0x008000000b0b7812 */ /* 0x000fe400078efcff */
[----:B------:R-:W-:-:S02]  /*0b90*/  IADD3 R13, PT, PT, -R13, RZ, RZ ;  /* 0x000000ff0d0d7210 */ /* 0x000fc40007ffe1ff */
[----:B------:R-:W-:Y:S02]  /*0ba0*/  SHF.L.U32 R14, R11, R14, RZ ;  /* 0x0000000e0b0e7219 */ /* 0x000fe400000006ff */
[----:B------:R-:W-:Y:S02]  /*0bb0*/  FSETP.NEU.FTZ.AND P0, PT, R3, R4, PT ;  /* 0x000000040300720b */ /* 0x000fe40003f1d000 */
        /* <DEDUP_REMOVED lines=11> */
.L_x_44:
[----:B------:R-:W-:-:S04]  /*0c70*/  LOP3.LUT R0, R0, 0x80000000, RZ, 0xc0, !PT ;  /* 0x8000000000007812 */ /* 0x000fc800078ec0ff */
[----:B------:R-:W-:Y:S01]  /*0c80*/  LOP3.LUT R0, R0, 0x7f800000, RZ, 0xfc, !PT ;  /* 0x7f80000000007812 */ /* 0x000fe200078efcff */
[----:B------:R-:W-:Y:S06]  /*0c90*/  BRA `(.L_x_45) ;  /* 0x0000000000047947 */ /* 0x000fec0003800000 */
.L_x_43:
[----:B------:R-:W-:-:S07]  /*0ca0*/  LEA R0, R4, R0, 0x17 ;  /* 0x0000000004007211 */ /* 0x000fce00078eb8ff */
.L_x_45:
[----:B------:R-:W-:Y:S05]  /*0cb0*/  BSYNC.RECONVERGENT B2 ;  /* 0x0000000000027941 */ /* 0x000fea0003800200 */
.L_x_42:
[----:B------:R-:W-:Y:S05]  /*0cc0*/  BRA `(.L_x_46) ;  /* 0x0000000000207947 */ /* 0x000fea0003800000 */
.L_x_41:
[----:B------:R-:W-:-:S04]  /*0cd0*/  LOP3.LUT R0, R3, 0x80000000, R4, 0x48, !PT ;  /* 0x8000000003007812 */ /* 0x000fc800078e4804 */
[----:B------:R-:W-:Y:S01]  /*0ce0*/  LOP3.LUT R0, R0, 0x7f800000, RZ, 0xfc, !PT ;  /* 0x7f80000000007812 */ /* 0x000fe200078efcff */
[----:B------:R-:W-:Y:S06]  /*0cf0*/  BRA `(.L_x_46) ;  /* 0x0000000000147947 */ /* 0x000fec0003800000 */
.L_x_40:
[----:B------:R-:W-:Y:S01]  /*0d00*/  LOP3.LUT R0, R3, 0x80000000, R4, 0x48, !PT ;  /* 0x8000000003007812 */ /* 0x000fe200078e4804 */
[----:B------:R-:W-:Y:S06]  /*0d10*/  BRA `(.L_x_46) ;  /* 0x00000000000c7947 */ /* 0x000fec0003800000 */
.L_x_39:
[----:B------:R-:W0:Y:S01]  /*0d20*/  MUFU.RSQ R0, -QNAN ;  /* 0xffc0000000007908 */ /* 0x000e220000001400 */
[----:B------:R-:W-:Y:S05]  /*0d30*/  BRA `(.L_x_46) ;  /* 0x0000000000047947 */ /* 0x000fea0003800000 */
.L_x_38:
[----:B------:R-:W-:-:S07]  /*0d40*/  FADD.FTZ R0, R4, R3 ;  /* 0x0000000304007221 */ /* 0x000fce0000010000 */
.L_x_46:
[----:B------:R-:W-:Y:S05]  /*0d50*/  BSYNC.RECONVERGENT B1 ;  /* 0x0000000000017941 */ /* 0x000fea0003800200 */
.L_x_36:
[----:B------:R-:W-:-:S04]  /*0d60*/  HFMA2 R13, -RZ, RZ, 0, 0 ;  /* 0x00000000ff0d7431 */ /* 0x000fc800000001ff */
[----:B0-----:R-:W-:Y:S05]  /*0d70*/  RET.REL.NODEC R12 `(_Z20silu_f32_vec4_kernelPK6float4PS_i) ;  /* 0xfffffff00ca07950 */ /* 0x001fea0003c3ffff */
.L_x_47:
        /* <DEDUP_REMOVED lines=16> */
.L_x_64:


//--------------------- .text._Z15silu_f32_kernelPKfPfi --------------------------
	.section	.text._Z15silu_f32_kernelPKfPfi,"ax",@progbits
	.align	128
        .global         _Z15silu_f32_kernelPKfPfi
        .type           _Z15silu_f32_kernelPKfPfi,@function
        .size           _Z15silu_f32_kernelPKfPfi,(.L_x_65 - _Z15silu_f32_kernelPKfPfi)
        .other          _Z15silu_f32_kernelPKfPfi,@"STO_CUDA_ENTRY STV_DEFAULT"
_Z15silu_f32_kernelPKfPfi:
.text._Z15silu_f32_kernelPKfPfi:
        /* <DEDUP_REMOVED lines=32> */
[----:B------:R-:W-:Y:S05]  /*0200*/  CALL.REL.NOINC `($__internal_3_$__cuda_sm3x_div_rn_noftz_f32_slowpath) ;  /* 0x0000000000187944 */ /* 0x000fea0003c00000 */
[----:B------:R-:W-:-:S07]  /*0210*/  IMAD.MOV.U32 R9, RZ, RZ, R0 ;  /* 0x000000ffff097224 */ /* 0x000fce00078e0000 */
.L_x_49:
[----:B------:R-:W-:Y:S05]  /*0220*/  BSYNC.RECONVERGENT B0 ;  /* 0x0000000000007941 */ /* 0x000fea0003800200 */
.L_x_48:
[----:B------:R-:W0:Y:S02]  /*0230*/  LDC.64 R4, c[0x0][0x388] ;  /* 0x0000e200ff047b82 */ /* 0x000e240000000a00 */
[----:B0-----:R-:W-:-:S05]  /*0240*/  IMAD.WIDE R2, R2, 0x4, R4 ;  /* 0x0000000402027825 */ /* 0x001fca00078e0204 */
[----:B------:R-:W-:Y:S01]  /*0250*/  STG.E desc[UR4][R2.64], R9 ;  /* 0x0000000902007986 */ /* 0x000fe2000c101904 */
[----:B------:R-:W-:Y:S05]  /*0260*/  EXIT ;  /* 0x000000000000794d */ /* 0x000fea0003800000 */
        .weak           $__internal_3_$__cuda_sm3x_div_rn_noftz_f32_slowpath
        .type           $__internal_3_$__cuda_sm3x_div_rn_noftz_f32_slowpath,@function
        .size           $__internal_3_$__cuda_sm3x_div_rn_noftz_f32_slowpath,(.L_x_65 - $__internal_3_$__cuda_sm3x_div_rn_noftz_f32_slowpath)
$__internal_3_$__cuda_sm3x_div_rn_noftz_f32_slowpath:
        /* <DEDUP_REMOVED lines=36> */
.L_x_51:
        /* <DEDUP_REMOVED lines=51> */
.L_x_58:
[----:B------:R-:W-:-:S04]  /*07e0*/  LOP3.LUT R0, R0, 0x80000000, RZ, 0xc0, !PT ;  /* 0x8000000000007812 */ /* 0x000fc800078ec0ff */
[----:B------:R-:W-:Y:S01]  /*07f0*/  LOP3.LUT R0, R0, 0x7f800000, RZ, 0xfc, !PT ;  /* 0x7f80000000007812 */ /* 0x000fe200078efcff */
[----:B------:R-:W-:Y:S06]  /*0800*/  BRA `(.L_x_59) ;  /* 0x0000000000047947 */ /* 0x000fec0003800000 */
.L_x_57:
[----:B------:R-:W-:-:S07]  /*0810*/  IMAD R0, R6, 0x800000, R0 ;  /* 0x0080000006007824 */ /* 0x000fce00078e0200 */
.L_x_59:
[----:B------:R-:W-:Y:S05]  /*0820*/  BSYNC.RECONVERGENT B2 ;  /* 0x0000000000027941 */ /* 0x000fea0003800200 */
.L_x_56:
[----:B------:R-:W-:Y:S05]  /*0830*/  BRA `(.L_x_60) ;  /* 0x0000000000207947 */ /* 0x000fea0003800000 */
.L_x_55:
[----:B------:R-:W-:-:S04]  /*0840*/  LOP3.LUT R0, R8, 0x80000000, R7, 0x48, !PT ;  /* 0x8000000008007812 */ /* 0x000fc800078e4807 */
[----:B------:R-:W-:Y:S01]  /*0850*/  LOP3.LUT R0, R0, 0x7f800000, RZ, 0xfc, !PT ;  /* 0x7f80000000007812 */ /* 0x000fe200078efcff */
[----:B------:R-:W-:Y:S06]  /*0860*/  BRA `(.L_x_60) ;  /* 0x0000000000147947 */ /* 0x000fec0003800000 */
.L_x_54:
[----:B------:R-:W-:Y:S01]  /*0870*/  LOP3.LUT R0, R8, 0x80000000, R7, 0x48, !PT ;  /* 0x8000000008007812 */ /* 0x000fe200078e4807 */
[----:B------:R-:W-:Y:S06]  /*0880*/  BRA `(.L_x_60) ;  /* 0x00000000000c7947 */ /* 0x000fec0003800000 */
.L_x_53:
[----:B------:R-:W0:Y:S01]  /*0890*/  MUFU.RSQ R0, -QNAN ;  /* 0xffc0000000007908 */ /* 0x000e220000001400 */
[----:B------:R-:W-:Y:S05]  /*08a0*/  BRA `(.L_x_60) ;  /* 0x0000000000047947 */ /* 0x000fea0003800000 */
.L_x_52:
[----:B------:R-:W-:-:S07]  /*08b0*/  FADD.FTZ R0, R0, R3 ;  /* 0x0000000300007221 */ /* 0x000fce0000010000 */
.L_x_60:
[----:B------:R-:W-:Y:S05]  /*08c0*/  BSYNC.RECONVERGENT B1 ;  /* 0x0000000000017941 */ /* 0x000fea0003800200 */
.L_x_50:
[----:B------:R-:W-:-:S04]  /*08d0*/  IMAD.MOV.U32 R5, RZ, RZ, 0x0 ;  /* 0x00000000ff057424 */ /* 0x000fc800078e00ff */
[----:B0-----:R-:W-:Y:S05]  /*08e0*/  RET.REL.NODEC R4 `(_Z15silu_f32_kernelPKfPfi) ;  /* 0xfffffff404c47950 */ /* 0x001fea0003c3ffff */
.L_x_61:
        /* <DEDUP_REMOVED lines=9> */
.L_x_65:


//--------------------- .nv.shared.reserved.0     --------------------------
	.section	.nv.shared.reserved.0,"aw",@nobits
	.weak		__nv_reservedSMEM_offset_0_alias
	.size		__nv_reservedSMEM_offset_0_alias, 0, 64
	.other		__nv_reservedSMEM_offset_0_alias,@"STO_CUDA_RESERVED_SHARED STV_DEFAULT"
__nv_reservedSMEM_offset_0_alias:
	.zero		0
	.zero		64


//--------------------- .nv.constant0._Z19silu_mul_f32_kernelPKfS0_Pfi --------------------------
	.section	.nv.constant0._Z19silu_mul_f32_kernelPKfS0_Pfi,"a",@progbits
	.sectionflags	@""
	.align	4
.nv.constant0._Z19silu_mul_f32_kernelPKfS0_Pfi:
	.zero		924


//--------------------- .nv.constant0._Z15silu_f16_kernelPK6__halfPS_i --------------------------
	.section	.nv.constant0._Z15silu_f16_kernelPK6__halfPS_i,"a",@progbits
	.sectionflags	@""
	.align	4
.nv.constant0._Z15silu_f16_kernelPK6__halfPS_i:
	.zero		916


//--------------------- .nv.constant0._Z20silu_f32_vec4_kernelPK6float4PS_i --------------------------
	.section	.nv.constant0._Z20silu_f32_vec4_kernelPK6float4PS_i,"a",@progbits
	.sectionflags	@""
	.align	4
.nv.constant0._Z20silu_f32_vec4_kernelPK6float4PS_i:
	.zero		916


//--------------------- .nv.constant0._Z15silu_f32_kernelPKfPfi --------------------------
	.section	.nv.constant0._Z15silu_f32_kernelPKfPfi,"a",@progbits
	.sectionflags	@""
	.align	4
.nv.constant0._Z15silu_f32_kernelPKfPfi:
	.zero		916


//--------------------- SYMBOLS --------------------------

	.type		.nv.reservedSmem.offset0,@object
	.size		.nv.reservedSmem.offset0,0x4
